def gluon_tcgen05(
    a_ptr,
    b_ptr,
    c_ptr,
    M,
    N,
    K,
    stride_am,
    stride_bk,
    stride_cm,
    BLOCK_M: gl.constexpr,
    BLOCK_N: gl.constexpr,
    BLOCK_K: gl.constexpr,
    DTYPE: gl.constexpr,
    A_LAYOUT: gl.constexpr,
    B_LAYOUT: gl.constexpr,
    C_LAYOUT: gl.constexpr,
    B_SHAPE: gl.constexpr,
    TMEM_LAYOUT: gl.constexpr,
    TMEM_REG: gl.constexpr,
    TRANS_B: gl.constexpr,
    NUM_BUFFERS: gl.constexpr,
):
    a_desc = tma.make_tensor_descriptor(
        a_ptr, [M, K], [stride_am, 1], [BLOCK_M, BLOCK_K], A_LAYOUT
    )
    b_desc = tma.make_tensor_descriptor(
        b_ptr,
        [N, K] if TRANS_B else [K, N],
        [stride_bk, 1],
        B_SHAPE,
        B_LAYOUT,
    )
    c_desc = tma.make_tensor_descriptor(
        c_ptr, [M, N], [stride_cm, 1], [BLOCK_M, BLOCK_N], C_LAYOUT
    )

    a_bufs = gl.allocate_shared_memory(
        DTYPE, [NUM_BUFFERS, BLOCK_M, BLOCK_K], A_LAYOUT
    )
    b_bufs = gl.allocate_shared_memory(DTYPE, [NUM_BUFFERS] + B_SHAPE, B_LAYOUT)

    pid_m = gl.program_id(0)
    pid_n = gl.program_id(1)
    off_m = pid_m * BLOCK_M
    off_n = pid_n * BLOCK_N

    tma_bars = gl.allocate_shared_memory(
        gl.int64, [NUM_BUFFERS, 1], mbarrier.MBarrierLayout()
    )
    mma_bars = gl.allocate_shared_memory(
        gl.int64, [NUM_BUFFERS, 1], mbarrier.MBarrierLayout()
    )
    for i in gl.static_range(NUM_BUFFERS):
        mbarrier.init(tma_bars.index(i), count=1)
        mbarrier.init(mma_bars.index(i), count=1)

    acc_tmem = allocate_tensor_memory(gl.float32, [BLOCK_M, BLOCK_N], TMEM_LAYOUT)
    idx = 0
    phase = 0
    use_acc = False
    for k in range(0, K, BLOCK_K):
        a = a_bufs.index(idx)
        b = b_bufs.index(idx)
        tma_bar = tma_bars.index(idx)
        mma_bar = mma_bars.index(idx)
        mbarrier.expect(
            tma_bar, a_desc.block_type.nbytes + b_desc.block_type.nbytes
        )
        tma.async_copy_global_to_shared(a_desc, [off_m, k], tma_bar, a)
        tma.async_copy_global_to_shared(
            b_desc, [off_n, k] if TRANS_B else [k, off_n], tma_bar, b
        )
        mbarrier.wait(tma_bar, phase=phase)

        if TRANS_B:
            b = b.permute((1, 0))
        tcgen05_mma(a, b, acc_tmem, use_acc=use_acc)
        tcgen05_commit(mma_bar)
        mbarrier.wait(mma_bar, phase=phase)
        use_acc = True

        idx += 1
        if idx == NUM_BUFFERS:
            idx = 0
            phase ^= 1

    for i in gl.static_range(NUM_BUFFERS):
        mbarrier.invalidate(tma_bars.index(i))
        mbarrier.invalidate(mma_bars.index(i))

    acc = acc_tmem.load(TMEM_REG)
    c_smem = gl.allocate_shared_memory(DTYPE, [BLOCK_M, BLOCK_N], C_LAYOUT)
    c_smem.store(acc.to(DTYPE))
    fence_async_shared()
    tma.async_copy_shared_to_global(c_desc, [off_m, off_n], c_smem)
    tma.store_wait(pendings=0)

# config = {"BLOCK_K": 32, "BLOCK_M": 64, "BLOCK_N": 128, "arch": "sm_100", "dtype": "fp8e4m3", "num_buffers": 1, "num_warps": 4, "trans_b": 0}
# arch = sm_100


// ===== COMPILED SASS (sm_100a) =====

	.target	sm_100a

	.elftype	@"ET_EXEC"


//--------------------- .note.nv.tkinfo           --------------------------
	.section	.note.nv.tkinfo,"",@"SHT_NOTE"
	.sectionflags	@"SHF_NOTE_NV_TKINFO"
	.tkinfo
        /*0018*/ 	.word	0x00000081
        /*0030*/ 	.string	""
        /*0030*/ 	.string	"ptxas-blackwell"
        /*0030*/ 	.string	"Cuda compilation tools, release 12.9, V12.9.86"
        /*0030*/ 	.string	"Build cuda_12.9.r12.9/compiler.36037853_0"
        /*0030*/ 	.string	"-v  -suppress-debug-info  -lineinfo  -arch sm_100a "



//--------------------- .note.nv.cuver            --------------------------
	.section	.note.nv.cuver,"",@"SHT_NOTE"
	.sectionflags	@"SHF_NOTE_NV_CUVER"
        /*0018*/ 	.short	0x0001
        /*001a*/ 	.short	0x0064
        /*001c*/ 	.short	0x0001
        /*001e*/ 	.short	0x0000
        /*0020*/ 	.short	0x0001
        /*0022*/ 	.short	0x0000


//--------------------- .nv.info                  --------------------------
	.section	.nv.info,"",@"SHT_CUDA_INFO"
	.align	4


	//----- nvinfo : EIATTR_REGCOUNT
	.align		4
        /*0000*/ 	.byte	0x04, 0x2f
        /*0002*/ 	.short	(.L_4 - .L_3)
	.align		4
.L_3:
        /*0004*/ 	.word	index@(gluon_tcgen05)
        /*0008*/ 	.word	0x00000047


	//----- nvinfo : EIATTR_FRAME_SIZE
	.align		4
.L_4:
        /*000c*/ 	.byte	0x04, 0x11
        /*000e*/ 	.short	(.L_6 - .L_5)
	.align		4
.L_5:
        /*0010*/ 	.word	index@($__internal_2_$__cuda_sm10x_tcgen05_guardrail_trap_unallocated_columns_being_dealloced)
        /*0014*/ 	.word	0x00000000


	//----- nvinfo : EIATTR_FRAME_SIZE
	.align		4
.L_6:
        /*0018*/ 	.byte	0x04, 0x11
        /*001a*/ 	.short	(.L_8 - .L_7)
	.align		4
.L_7:
        /*001c*/ 	.word	index@($__internal_1_$__cuda_sm10x_tcgen05_guardrail_trap_phase_invalid_during_alloc)
        /*0020*/ 	.word	0x00000000


	//----- nvinfo : EIATTR_FRAME_SIZE
	.align		4
.L_8:
        /*0024*/ 	.byte	0x04, 0x11
        /*0026*/ 	.short	(.L_10 - .L_9)
	.align		4
.L_9:
        /*0028*/ 	.word	index@($__internal_0_$__cuda_sm10x_tcgen05_guardrail_trap_col_being_dealloced_not_returned_by_alloc)
        /*002c*/ 	.word	0x00000000


	//----- nvinfo : EIATTR_FRAME_SIZE
	.align		4
.L_10:
        /*0030*/ 	.byte	0x04, 0x11
        /*0032*/ 	.short	(.L_12 - .L_11)
	.align		4
.L_11:
        /*0034*/ 	.word	index@(gluon_tcgen05)
        /*0038*/ 	.word	0x00000000


	//----- nvinfo : EIATTR_MIN_STACK_SIZE
	.align		4
.L_12:
        /*003c*/ 	.byte	0x04, 0x12
        /*003e*/ 	.short	(.L_14 - .L_13)
	.align		4
.L_13:
        /*0040*/ 	.word	index@(gluon_tcgen05)
        /*0044*/ 	.word	0x00000000
.L_14:


//--------------------- .nv.info.gluon_tcgen05    --------------------------
	.section	.nv.info.gluon_tcgen05,"",@"SHT_CUDA_INFO"
	.sectionflags	@""
	.align	4


	//----- nvinfo : EIATTR_CUDA_API_VERSION
	.align		4
        /*0000*/ 	.byte	0x04, 0x37
        /*0002*/ 	.short	(.L_16 - .L_15)
.L_15:
        /*0004*/ 	.word	0x00000081


	//----- nvinfo : EIATTR_KPARAM_INFO
	.align		4
.L_16:
        /*0008*/ 	.byte	0x04, 0x17
        /*000a*/ 	.short	(.L_18 - .L_17)
.L_17:
        /*000c*/ 	.word	0x00000000
        /*0010*/ 	.short	0x000a
        /*0012*/ 	.short	0x0048
        /*0014*/ 	.byte	0x00, 0xf4, 0x21, 0x00


	//----- nvinfo : EIATTR_KPARAM_INFO
	.align		4
.L_18:
        /*0018*/ 	.byte	0x04, 0x17
        /*001a*/ 	.short	(.L_20 - .L_19)
.L_19:
        /*001c*/ 	.word	0x00000000
        /*0020*/ 	.short	0x0009
        /*0022*/ 	.short	0x0040
        /*0024*/ 	.byte	0x00, 0xf4, 0x21, 0x00


	//----- nvinfo : EIATTR_KPARAM_INFO
	.align		4
.L_20:
        /*0028*/ 	.byte	0x04, 0x17
        /*002a*/ 	.short	(.L_22 - .L_21)
.L_21:
        /*002c*/ 	.word	0x00000000
        /*0030*/ 	.short	0x0008
        /*0032*/ 	.short	0x0038
        /*0034*/ 	.byte	0x00, 0xf0, 0x21, 0x00


	//----- nvinfo : EIATTR_KPARAM_INFO
	.align		4
.L_22:
        /*0038*/ 	.byte	0x04, 0x17
        /*003a*/ 	.short	(.L_24 - .L_23)
.L_23:
        /*003c*/ 	.word	0x00000000
        /*0040*/ 	.short	0x0007
        /*0042*/ 	.short	0x0030
        /*0044*/ 	.byte	0x00, 0xf0, 0x21, 0x00


	//----- nvinfo : EIATTR_KPARAM_INFO
	.align		4
.L_24:
        /*0048*/ 	.byte	0x04, 0x17
        /*004a*/ 	.short	(.L_26 - .L_25)
.L_25:
        /*004c*/ 	.word	0x00000000
        /*0050*/ 	.short	0x0006
        /*0052*/ 	.short	0x0028
        /*0054*/ 	.byte	0x00, 0xf0, 0x21, 0x00


	//----- nvinfo : EIATTR_KPARAM_INFO
	.align		4
.L_26:
        /*0058*/ 	.byte	0x04, 0x17
        /*005a*/ 	.short	(.L_28 - .L_27)
.L_27:
        /*005c*/ 	.word	0x00000000
        /*0060*/ 	.short	0x0005
        /*0062*/ 	.short	0x0020
        /*0064*/ 	.byte	0x00, 0xf0, 0x11, 0x00


	//----- nvinfo : EIATTR_KPARAM_INFO
	.align		4
.L_28:
        /*0068*/ 	.byte	0x04, 0x17
        /*006a*/ 	.short	(.L_30 - .L_29)
.L_29:
        /*006c*/ 	.word	0x00000000
        /*0070*/ 	.short	0x0004
        /*0072*/ 	.short	0x001c
        /*0074*/ 	.byte	0x00, 0xf0, 0x11, 0x00


	//----- nvinfo : EIATTR_KPARAM_INFO
	.align		4
.L_30:
        /*0078*/ 	.byte	0x04, 0x17
        /*007a*/ 	.short	(.L_32 - .L_31)
.L_31:
        /*007c*/ 	.word	0x00000000
        /*0080*/ 	.short	0x0003
        /*0082*/ 	.short	0x0018
        /*0084*/ 	.byte	0x00, 0xf0, 0x11, 0x00


	//----- nvinfo : EIATTR_KPARAM_INFO
	.align		4
.L_32:
        /*0088*/ 	.byte	0x04, 0x17
        /*008a*/ 	.short	(.L_34 - .L_33)
.L_33:
        /*008c*/ 	.word	0x00000000
        /*0090*/ 	.short	0x0002
        /*0092*/ 	.short	0x0010
        /*0094*/ 	.byte	0x00, 0xf4, 0x21, 0x00


	//----- nvinfo : EIATTR_KPARAM_INFO
	.align		4
.L_34:
        /*0098*/ 	.byte	0x04, 0x17
        /*009a*/ 	.short	(.L_36 - .L_35)
.L_35:
        /*009c*/ 	.word	0x00000000
        /*00a0*/ 	.short	0x0001
        /*00a2*/ 	.short	0x0008
        /*00a4*/ 	.byte	0x00, 0xf4, 0x21, 0x00


	//----- nvinfo : EIATTR_KPARAM_INFO
	.align		4
.L_36:
        /*00a8*/ 	.byte	0x04, 0x17
        /*00aa*/ 	.short	(.L_38 - .L_37)
.L_37:
        /*00ac*/ 	.word	0x00000000
        /*00b0*/ 	.short	0x0000
        /*00b2*/ 	.short	0x0000
        /*00b4*/ 	.byte	0x00, 0xf4, 0x21, 0x00


	//----- nvinfo : EIATTR_AT_ENTRY_FRAGMENTS
	.align		4
.L_38:
        /*00b8*/ 	.byte	0x04, 0x4f
        /*00ba*/ 	.short	(.L_40 - .L_39)


	//   ....[0]....
.L_39:
        /*00bc*/ 	.word	0x00000004


	//----- nvinfo : EIATTR_RESERVED_SMEM_USED
	.align		4
.L_40:
        /*00c0*/ 	.byte	0x01, 0x41
	.zero		2


	//----- nvinfo : EIATTR_SPARSE_MMA_MASK
	.align		4
        /*00c4*/ 	.byte	0x03, 0x50
        /*00c6*/ 	.short	0x0000


	//----- nvinfo : EIATTR_TCGEN05_1CTA_USED
	.align		4
        /*00c8*/ 	.byte	0x01, 0x51
	.zero		2


	//----- nvinfo : EIATTR_MAXREG_COUNT
	.align		4
        /*00cc*/ 	.byte	0x03, 0x1b
        /*00ce*/ 	.short	0x00ff


	//----- nvinfo : EIATTR_NUM_BARRIERS
	.align		4
        /*00d0*/ 	.byte	0x02, 0x4c
        /*00d2*/ 	.byte	0x01
	.zero		1


	//----- nvinfo : EIATTR_INT_WARP_WIDE_INSTR_OFFSETS
	.align		4
        /*00d4*/ 	.byte	0x04, 0x31
        /*00d6*/ 	.short	(.L_42 - .L_41)


	//   ....[0]....
.L_41:
        /*00d8*/ 	.word	0x00001650


	//   ....[1]....
        /*00dc*/ 	.word	0x00001670


	//   ....[2]....
        /*00e0*/ 	.word	0x000016f0


	//   ....[3]....
        /*00e4*/ 	.word	0x00001800


	//   ....[4]....
        /*00e8*/ 	.word	0x00001810


	//   ....[5]....
        /*00ec*/ 	.word	0x00001880


	//   ....[6]....
        /*00f0*/ 	.word	0x00001890


	//   ....[7]....
        /*00f4*/ 	.word	0x000019d0


	//   ....[8]....
        /*00f8*/ 	.word	0x000019e0


	//   ....[9]....
        /*00fc*/ 	.word	0x00001b00


	//   ....[10]....
        /*0100*/ 	.word	0x00001b10


	//   ....[11]....
        /*0104*/ 	.word	0x00001b50


	//   ....[12]....
        /*0108*/ 	.word	0x00001b90


	//   ....[13]....
        /*010c*/ 	.word	0x00001ca0


	//   ....[14]....
        /*0110*/ 	.word	0x00001cb0


	//   ....[15]....
        /*0114*/ 	.word	0x00001ef0


	//   ....[16]....
        /*0118*/ 	.word	0x00001f00


	//   ....[17]....
        /*011c*/ 	.word	0x000023a0


	//   ....[18]....
        /*0120*/ 	.word	0x000023f0


	//----- nvinfo : EIATTR_COOP_GROUP_MASK_REGIDS
	.align		4
.L_42:
        /*0124*/ 	.byte	0x04, 0x29
        /*0126*/ 	.short	(.L_44 - .L_43)


	//   ....[0]....
.L_43:
        /*0128*/ 	.word	0xffffffff


	//   ....[1]....
        /*012c*/ 	.word	0xffffffff


	//   ....[2]....
        /*0130*/ 	.word	0xffffffff


	//   ....[3]....
        /*0134*/ 	.word	0xffffffff


	//   ....[4]....
        /*0138*/ 	.word	0xffffffff


	//   ....[5]....
        /*013c*/ 	.word	0xffffffff


	//   ....[6]....
        /*0140*/ 	.word	0xffffffff


	//   ....[7]....
        /*0144*/ 	.word	0xffffffff


	//   ....[8]....
        /*0148*/ 	.word	0xffffffff


	//   ....[9]....
        /*014c*/ 	.word	0xffffffff


	//----- nvinfo : EIATTR_COOP_GROUP_INSTR_OFFSETS
	.align		4
.L_44:
        /*0150*/ 	.byte	0x04, 0x28
        /*0152*/ 	.short	(.L_46 - .L_45)


	//   ....[0]....
.L_45:
        /*0154*/ 	.word	0x00000050


	//   ....[1]....
        /*0158*/ 	.word	0x00000310


	//   ....[2]....
        /*015c*/ 	.word	0x000004f0


	//   ....[3]....
        /*0160*/ 	.word	0x000009a0


	//   ....[4]....
        /*0164*/ 	.word	0x00000ae0


	//   ....[5]....
        /*0168*/ 	.word	0x00000f50


	//   ....[6]....
        /*016c*/ 	.word	0x00001090


	//   ....[7]....
        /*0170*/ 	.word	0x000014e0


	//   ....[8]....
        /*0174*/ 	.word	0x00002230


	//   ....[9]....
        /*0178*/ 	.word	0x000024a0


	//----- nvinfo : EIATTR_VRC_CTA_INIT_COUNT
	.align		4
.L_46:
        /*017c*/ 	.byte	0x02, 0x4a
        /*017e*/ 	.byte	0x80
	.zero		1


	//----- nvinfo : EIATTR_MBARRIER_INSTR_OFFSETS
	.align		4
        /*0180*/ 	.byte	0x04, 0x39
        /*0182*/ 	.short	(.L_48 - .L_47)


	//   ....[0]....
.L_47:
        /*0184*/ 	.word	0x00001710
        /*0188*/ 	.word	0x000000ff
        /*018c*/ 	.word	0x00001800
        /*0190*/ 	.short	0x0100
        /*0192*/ 	.byte	0x08
	.zero		1


	//   ....[1]....
        /*0194*/ 	.word	0x00001720
        /*0198*/ 	.word	0x000000ff
        /*019c*/ 	.word	0x00001810
        /*01a0*/ 	.short	0x0100
        /*01a2*/ 	.byte	0x08
	.zero		1


	//   ....[2]....
        /*01a4*/ 	.word	0x00001920
        /*01a8*/ 	.word	0x000000ff
        /*01ac*/ 	.word	0x00001800
        /*01b0*/ 	.short	0x010a
        /*01b2*/ 	.byte	0x08
	.zero		1


	//   ....[3]....
        /*01b4*/ 	.word	0x00001a30
        /*01b8*/ 	.word	0x000000ff
        /*01bc*/ 	.word	0x00001810
        /*01c0*/ 	.short	0x010a
        /*01c2*/ 	.byte	0x08
	.zero		1


	//   ....[4]....
        /*01c4*/ 	.word	0x00001c10
        /*01c8*/ 	.word	0x000000ff
        /*01cc*/ 	.word	0x00001800
        /*01d0*/ 	.short	0x010a
        /*01d2*/ 	.byte	0x08
	.zero		1


	//   ....[5]....
        /*01d4*/ 	.word	0x00001cf0
        /*01d8*/ 	.word	0x000000ff
        /*01dc*/ 	.word	0x00001810
        /*01e0*/ 	.short	0x010a
        /*01e2*/ 	.byte	0x08
	.zero		1


	//   ....[6]....
        /*01e4*/ 	.word	0x00001d90
        /*01e8*/ 	.word	0x000000ff
        /*01ec*/ 	.word	0x00001800
        /*01f0*/ 	.short	0x0108
        /*01f2*/ 	.byte	0x08
	.zero		1


	//   ....[7]....
        /*01f4*/ 	.word	0x00001da0
        /*01f8*/ 	.word	0x000000ff
        /*01fc*/ 	.word	0x00001810
        /*0200*/ 	.short	0x0108
        /*0202*/ 	.byte	0x08
	.zero		1


	//   ....[8]....
        /*0204*/ 	.word	0x000024c0
        /*0208*/ 	.word	0x000000ff
        /*020c*/ 	.word	0x00001800
        /*0210*/ 	.short	0x010a
        /*0212*/ 	.byte	0x08
	.zero		1


	//   ....[9]....
        /*0214*/ 	.word	0x000024f0
        /*0218*/ 	.word	0x000000ff
        /*021c*/ 	.word	0x00001810
        /*0220*/ 	.short	0x010a
        /*0222*/ 	.byte	0x08
	.zero		1


	//   ....[10]....
        /*0224*/ 	.word	0x00002520
        /*0228*/ 	.word	0x000000ff
        /*022c*/ 	.word	0x00001800
        /*0230*/ 	.short	0x010a
        /*0232*/ 	.byte	0x08
	.zero		1


	//   ....[11]....
        /*0234*/ 	.word	0x00002550
        /*0238*/ 	.word	0x000000ff
        /*023c*/ 	.word	0x00001810
        /*0240*/ 	.short	0x010a
        /*0242*/ 	.byte	0x08
	.zero		1


	//----- nvinfo : EIATTR_NUM_MBARRIERS
	.align		4
.L_48:
        /*0244*/ 	.byte	0x03, 0x38
        /*0246*/ 	.short	0x0002


	//----- nvinfo : EIATTR_EXIT_INSTR_OFFSETS
	.align		4
        /*0248*/ 	.byte	0x04, 0x1c
        /*024a*/ 	.short	(.L_50 - .L_49)


	//   ....[0]....
.L_49:
        /*024c*/ 	.word	0x000024b0


	//----- nvinfo : EIATTR_REQNTID
	.align		4
.L_50:
        /*0250*/ 	.byte	0x04, 0x10
        /*0252*/ 	.short	(.L_52 - .L_51)
.L_51:
        /*0254*/ 	.word	0x00000080
        /*0258*/ 	.word	0x00000001
        /*025c*/ 	.word	0x00000001


	//----- nvinfo : EIATTR_CRS_STACK_SIZE
	.align		4
.L_52:
        /*0260*/ 	.byte	0x04, 0x1e
        /*0262*/ 	.short	(.L_54 - .L_53)
.L_53:
        /*0264*/ 	.word	0x00000000


	//----- nvinfo : EIATTR_CBANK_PARAM_SIZE
	.align		4
.L_54:
        /*0268*/ 	.byte	0x03, 0x19
        /*026a*/ 	.short	0x0050


	//----- nvinfo : EIATTR_PARAM_CBANK
	.align		4
        /*026c*/ 	.byte	0x04, 0x0a
        /*026e*/ 	.short	(.L_56 - .L_55)
	.align		4
.L_55:
        /*0270*/ 	.word	index@(.nv.constant0.gluon_tcgen05)
        /*0274*/ 	.short	0x0380
        /*0276*/ 	.short	0x0050


	//----- nvinfo : EIATTR_SW_WAR
	.align		4
.L_56:
        /*0278*/ 	.byte	0x04, 0x36
        /*027a*/ 	.short	(.L_58 - .L_57)
.L_57:
        /*027c*/ 	.word	0x00000008
.L_58:


//--------------------- .nv.compat                --------------------------
	.section	.nv.compat,"",@"SHT_CUDA_COMPAT_INFO"
	.align	4
        /*0000*/ 	.byte	0x02, 0x02, 0x02, 0x00, 0x02, 0x05, 0x05, 0x00, 0x02, 0x03, 0x03, 0x00, 0x02, 0x06, 0x01, 0x00


//--------------------- .nv.callgraph             --------------------------
	.section	.nv.callgraph,"",@"SHT_CUDA_CALLGRAPH"
	.align	4
	.sectionentsize	8
	.align		4
        /*0000*/ 	.word	0x00000000
	.align		4
        /*0004*/ 	.word	0xffffffff
	.align		4
        /*0008*/ 	.word	0x00000000
	.align		4
        /*000c*/ 	.word	0xfffffffe
	.align		4
        /*0010*/ 	.word	0x00000000
	.align		4
        /*0014*/ 	.word	0xfffffffd
	.align		4
        /*0018*/ 	.word	0x00000000
	.align		4
        /*001c*/ 	.word	0xfffffffc


//--------------------- .text.gluon_tcgen05       --------------------------
	.section	.text.gluon_tcgen05,"ax",@progbits
	.align	128
        .global         gluon_tcgen05
        .type           gluon_tcgen05,@function
        .size           gluon_tcgen05,(.L_x_73 - gluon_tcgen05)
        .other          gluon_tcgen05,@"STO_CUDA_ENTRY STV_DEFAULT"
gluon_tcgen05:
.text.gluon_tcgen05:
[----:B------:R-:W1:Y:S01]  /*0000*/  LDC R1, c[0x0][0x37c] ;  /* 0x0000df00ff017b82 */ /* 0x000e620000000800 */
[----:B------:R-:W2:Y:S02]  /*0010*/  S2R R0, SR_TID.X ;  /* 0x0000000000007919 */ /* 0x000ea40000002100 */
[----:B--2---:R-:W-:-:S13]  /*0020*/  ISETP.GE.U32.AND P2, PT, R0, 0x20, PT ;  /* 0x000000200000780c */ /* 0x004fda0003f46070 */
[----:B------:R-:W-:Y:S05]  /*0030*/  @P2 BRA `(.L_x_0) ;  /* 0x0000000000b82947 */ /* 0x000fea0003800000 */
[----:B------:R-:W2:Y:S01]  /*0040*/  S2UR UR6, SR_CgaCtaId ;  /* 0x00000000000679c3 */ /* 0x000ea20000008800 */
[----:B------:R-:W-:Y:S01]  /*0050*/  NOP ;  /* 0x0000000000007918 */ /* 0x000fe20000000000 */
[----:B------:R-:W-:Y:S02]  /*0060*/  UMOV UR4, 0x40 ;  /* 0x0000004000047882 */ /* 0x000fe40000000000 */
[----:B--2---:R-:W-:-:S09]  /*0070*/  ULEA UR4, UR6, UR4, 0x18 ;  /* 0x0000000406047291 */ /* 0x004fd2000f8ec0ff */
[----:B------:R-:W2:Y:S01]  /*0080*/  LDS.U8 R2, [UR4] ;  /* 0x00000004ff027984 */ /* 0x000ea20008000000 */
[----:B------:R-:W-:Y:S02]  /*0090*/  UMOV UR4, 0x400 ;  /* 0x0000040000047882 */ /* 0x000fe40000000000 */
[----:B------:R-:W-:Y:S01]  /*00a0*/  ULEA UR4, UR6, UR4, 0x18 ;  /* 0x0000000406047291 */ /* 0x000fe2000f8ec0ff */
[----:B--2---:R-:W-:-:S13]  /*00b0*/  ISETP.NE.AND P0, PT, R2, RZ, PT ;  /* 0x000000ff0200720c */ /* 0x004fda0003f05270 */
[----:B------:R-:W-:Y:S05]  /*00c0*/  @P0 BRA `(.L_x_1) ;  /* 0x00000000007c0947 */ /* 0x000fea0003800000 */
[----:B------:R-:W-:-:S13]  /*00d0*/  ELECT P0, URZ, PT ;  /* 0x0000000000ff782f */ /* 0x000fda0003800000 */
[----:B------:R-:W-:Y:S05]  /*00e0*/  @!P0 BRA `(.L_x_2) ;  /* 0x0000000000848947 */ /* 0x000fea0003800000 */
[----:B------:R-:W-:Y:S01]  /*00f0*/  UMOV UR5, 0x4 ;  /* 0x0000000400057882 */ /* 0x000fe20000000000 */
[----:B------:R-:W-:Y:S02]  /*0100*/  IMAD.MOV.U32 R5, RZ, RZ, 0x1 ;  /* 0x00000001ff057424 */ /* 0x000fe400078e00ff */
[----:B------:R-:W-:Y:S02]  /*0110*/  IMAD.MOV.U32 R3, RZ, RZ, 0xf ;  /* 0x0000000fff037424 */ /* 0x000fe400078e00ff */
[----:B------:R-:W-:Y:S04]  /*0120*/  DEPBAR.LE SB2, 0x36 ;  /* 0x0000ad800000791a */ /* 0x000fe80000000000 */
[----:B------:R-:W2:Y:S02]  /*0130*/  UTCATOMSWS.FIND_AND_SET.ALIGN UP0, UR5, UR5 ;  /* 0x00000005000575e3 */ /* 0x000ea40008000800 */
[----:B--2---:R-:W-:-:S04]  /*0140*/  PLOP3.LUT P0, PT, PT, PT, UP0, 0x80, 0x8 ;  /* 0x000000000008781c */ /* 0x004fc80003f0f008 */
[----:B------:R-:W-:-:S04]  /*0150*/  SEL R2, RZ, 0xffffffff, !P0 ;  /* 0xffffffffff027807 */ /* 0x000fc80004000000 */
[----:B------:R-:W-:Y:S01]  /*0160*/  ISETP.NE.AND P0, PT, R2, RZ, PT ;  /* 0x000000ff0200720c */ /* 0x000fe20003f05270 */
[----:B------:R-:W-:-:S12]  /*0170*/  IMAD.U32 R2, RZ, RZ, UR5 ;  /* 0x00000005ff027e24 */ /* 0x000fd8000f8e00ff */
[----:B------:R-:W-:Y:S05]  /*0180*/  @P0 BRA `(.L_x_3) ;  /* 0x0000000000240947 */ /* 0x000fea0003800000 */
.L_x_4:
[----:B------:R-:W-:Y:S05]  /*0190*/  NANOSLEEP 0x64 ;  /* 0x000000640000795d */ /* 0x000fea0003800000 */
[----:B------:R-:W-:-:S05]  /*01a0*/  UMOV UR5, 0x4 ;  /* 0x0000000400057882 */ /* 0x000fca0000000000 */
[----:B------:R-:W-:Y:S04]  /*01b0*/  DEPBAR.LE SB2, 0x36 ;  /* 0x0000ad800000791a */ /* 0x000fe80000000000 */
[----:B------:R-:W2:Y:S02]  /*01c0*/  UTCATOMSWS.FIND_AND_SET.ALIGN UP0, UR5, UR5 ;  /* 0x00000005000575e3 */ /* 0x000ea40008000800 */
[----:B--2---:R-:W-:-:S04]  /*01d0*/  PLOP3.LUT P0, PT, PT, PT, UP0, 0x80, 0x8 ;  /* 0x000000000008781c */ /* 0x004fc80003f0f008 */
[----:B------:R-:W-:-:S04]  /*01e0*/  SEL R2, RZ, 0xffffffff, !P0 ;  /* 0xffffffffff027807 */ /* 0x000fc80004000000 */
[----:B------:R-:W-:Y:S01]  /*01f0*/  ISETP.NE.AND P0, PT, R2, RZ, PT ;  /* 0x000000ff0200720c */ /* 0x000fe20003f05270 */
[----:B------:R-:W-:-:S12]  /*0200*/  IMAD.U32 R2, RZ, RZ, UR5 ;  /* 0x00000005ff027e24 */ /* 0x000fd8000f8e00ff */
[----:B------:R-:W-:Y:S05]  /*0210*/  @!P0 BRA `(.L_x_4) ;  /* 0xfffffffc00dc8947 */ /* 0x000fea000383ffff */
.L_x_3:
[C---:B------:R-:W-:Y:S01]  /*0220*/  VIADD R4, R2.reuse, 0x10 ;  /* 0x0000001002047836 */ /* 0x040fe20000000000 */
[----:B------:R-:W-:Y:S01]  /*0230*/  UMOV UR5, 0x50 ;  /* 0x0000005000057882 */ /* 0x000fe20000000000 */
[----:B------:R-:W-:Y:S01]  /*0240*/  SHF.L.U32 R3, R3, R2, RZ ;  /* 0x0000000203037219 */ /* 0x000fe200000006ff */
[----:B------:R-:W-:Y:S01]  /*0250*/  ULEA UR5, UR6, UR5, 0x18 ;  /* 0x0000000506057291 */ /* 0x000fe2000f8ec0ff */
[----:B------:R-:W-:Y:S01]  /*0260*/  IMAD.SHL.U32 R2, R2, 0x20, RZ ;  /* 0x0000002002027824 */ /* 0x000fe200078e00ff */
[----:B------:R-:W-:-:S04]  /*0270*/  SHF.L.U32 R4, R5, R4, RZ ;  /* 0x0000000405047219 */ /* 0x000fc800000006ff */
[----:B------:R-:W-:-:S05]  /*0280*/  LOP3.LUT R3, R4, R3, RZ, 0xfc, !PT ;  /* 0x0000000304037212 */ /* 0x000fca00078efcff */
[----:B------:R2:W-:Y:S04]  /*0290*/  ATOMS.OR RZ, [UR5], R3 ;  /* 0x00000003ffff798c */ /* 0x0005e8000b000005 */
[----:B------:R2:W-:Y:S01]  /*02a0*/  STS [UR4], R2 ;  /* 0x00000002ff007988 */ /* 0x0005e20008000804 */
[----:B------:R-:W-:Y:S05]  /*02b0*/  BRA `(.L_x_2) ;  /* 0x0000000000107947 */ /* 0x000fea0003800000 */
.L_x_1:
[----:B------:R-:W-:Y:S01]  /*02c0*/  IMAD.MOV.U32 R3, RZ, RZ, -0x1 ;  /* 0xffffffffff037424 */ /* 0x000fe200078e00ff */
[----:B------:R-:W-:-:S04]  /*02d0*/  MOV R2, 0x300 ;  /* 0x0000030000027802 */ /* 0x000fc80000000f00 */
[----:B------:R2:W-:Y:S03]  /*02e0*/  STS [UR4], R3 ;  /* 0x00000003ff007988 */ /* 0x0005e60008000804 */
[----:B-12---:R-:W-:Y:S05]  /*02f0*/  CALL.REL.NOINC `($__internal_1_$__cuda_sm10x_tcgen05_guardrail_trap_phase_invalid_during_alloc) ;  /* 0x0000002000ac7944 */ /* 0x006fea0003c00000 */
.L_x_2:
[----:B------:R-:W-:Y:S05]  /*0300*/  WARPSYNC.ALL ;  /* 0x0000000000007948 */ /* 0x000fea0003800000 */
[----:B------:R-:W-:Y:S01]  /*0310*/  NOP ;  /* 0x0000000000007918 */ /* 0x000fe20000000000 */
.L_x_0:
[----:B------:R-:W3:Y:S08]  /*0320*/  S2UR UR4, SR_CgaCtaId ;  /* 0x00000000000479c3 */ /* 0x000ef00000008800 */
[----:B------:R-:W-:Y:S01]  /*0330*/  BAR.SYNC.DEFER_BLOCKING 0x0 ;  /* 0x0000000000007b1d */ /* 0x000fe20000010000 */
[----:B------:R-:W-:-:S05]  /*0340*/  LOP3.LUT R68, R0, 0x7f, RZ, 0xc0, !PT ;  /* 0x0000007f00447812 */ /* 0x000fca00078ec0ff */
[----:B------:R-:W-:Y:S02]  /*0350*/  UMOV UR8, 0x400 ;  /* 0x0000040000087882 */ /* 0x000fe40000000000 */
[----:B------:R-:W4:Y:S08]  /*0360*/  LDC R10, c[0x0][0x3a0] ;  /* 0x0000e800ff0a7b82 */ /* 0x000f300000000800 */
[----:B------:R-:W5:Y:S01]  /*0370*/  S2UR UR10, SR_CTAID.Y ;  /* 0x00000000000a79c3 */ /* 0x000f620000002600 */
[----:B---3--:R-:W-:-:S09]  /*0380*/  ULEA UR8, UR4, UR8, 0x18 ;  /* 0x0000000804087291 */ /* 0x008fd2000f8ec0ff */
[----:B--2---:R-:W2:Y:S01]  /*0390*/  LDS R3, [UR8] ;  /* 0x00000008ff037984 */ /* 0x004ea20008000800 */
[----:B------:R-:W-:Y:S06]  /*03a0*/  BAR.SYNC.DEFER_BLOCKING 0x0 ;  /* 0x0000000000007b1d */ /* 0x000fec0000010000 */
[----:B------:R-:W-:Y:S05]  /*03b0*/  @P2 BRA `(.L_x_5) ;  /* 0x0000000000182947 */ /* 0x000fea0003800000 */
[----:B------:R-:W-:Y:S01]  /*03c0*/  ELECT P0, URZ, PT ;  /* 0x0000000000ff782f */ /* 0x000fe20003800000 */
[----:B------:R-:W-:Y:S01]  /*03d0*/  IMAD.MOV.U32 R2, RZ, RZ, 0x1 ;  /* 0x00000001ff027424 */ /* 0x000fe200078e00ff */
[----:B------:R-:W-:Y:S01]  /*03e0*/  UMOV UR5, 0x40 ;  /* 0x0000004000057882 */ /* 0x000fe20000000000 */
[----:B------:R-:W-:Y:S01]  /*03f0*/  UVIRTCOUNT.DEALLOC.SMPOOL 0x80 ;  /* 0x000000800000784c */ /* 0x000fe20000000000 */
[----:B------:R-:W-:-:S09]  /*0400*/  ULEA UR5, UR4, UR5, 0x18 ;  /* 0x0000000504057291 */ /* 0x000fd2000f8ec0ff */
[----:B------:R3:W-:Y:S03]  /*0410*/  @P0 STS.U8 [UR5], R2 ;  /* 0x00000002ff000988 */ /* 0x0007e60008000005 */
.L_x_5:
[----:B------:R-:W3:Y:S01]  /*0420*/  S2UR UR4, SR_CTAID.Z ;  /* 0x00000000000479c3 */ /* 0x000ee20000002700 */
[----:B------:R-:W5:Y:S01]  /*0430*/  LDCU UR5, c[0x0][0x370] ;  /* 0x00006e00ff0577ac */ /* 0x000f620008000800 */
[----:B------:R-:W-:Y:S01]  /*0440*/  ISETP.GE.U32.AND P0, PT, R68, 0x20, PT ;  /* 0x000000204400780c */ /* 0x000fe20003f06070 */
[----:B----4-:R-:W-:Y:S01]  /*0450*/  VIADD R5, R10, 0xffffffff ;  /* 0xffffffff0a057836 */ /* 0x010fe20000000000 */
[C---:B------:R-:W-:Y:S01]  /*0460*/  ISETP.NE.U32.AND P3, PT, R68.reuse, RZ, PT ;  /* 0x000000ff4400720c */ /* 0x040fe20003f65070 */
[----:B------:R-:W3:Y:S01]  /*0470*/  LDCU UR6, c[0x0][0x374] ;  /* 0x00006e80ff0677ac */ /* 0x000ee20008000800 */
[----:B------:R-:W-:Y:S01]  /*0480*/  LEA R4, R68, UR8, 0x2 ;  /* 0x0000000844047c11 */ /* 0x000fe2000f8e10ff */
[----:B------:R-:W-:Y:S01]  /*0490*/  BSSY.RECONVERGENT B0, `(.L_x_6) ;  /* 0x0000015000007945 */ /* 0x000fe20003800200 */
[----:B------:R-:W5:Y:S01]  /*04a0*/  S2UR UR9, SR_CTAID.X ;  /* 0x00000000000979c3 */ /* 0x000f620000002500 */
[----:B------:R-:W4:Y:S01]  /*04b0*/  LDCU.64 UR12, c[0x0][0x3c0] ;  /* 0x00007800ff0c77ac */ /* 0x000f220008000a00 */
[----:B--2---:R-:W-:-:S05]  /*04c0*/  R2UR UR25, R3 ;  /* 0x00000000031972ca */ /* 0x004fca00000e0000 */
[----:B------:R2:W-:Y:S01]  /*04d0*/  @!P0 STS [R4], RZ ;  /* 0x000000ff04008388 */ /* 0x0005e20000000800 */
[----:B------:R-:W1:Y:S01]  /*04e0*/  LDC R6, c[0x0][0x398] ;  /* 0x0000e600ff067b82 */ /* 0x000e620000000800 */
[----:B------:R-:W-:Y:S02]  /*04f0*/  NOP ;  /* 0x0000000000007918 */ /* 0x000fe40000000000 */
[----:B------:R2:W-:Y:S01]  /*0500*/  @!P3 STS [UR8+0x20], R5 ;  /* 0x00002005ff00b988 */ /* 0x0005e20008000808 */
[----:B---3-5:R-:W-:-:S04]  /*0510*/  UIMAD UR4, UR4, UR6, UR10 ;  /* 0x00000006040472a4 */ /* 0x028fc8000f8e020a */
[----:B------:R-:W-:-:S04]  /*0520*/  UIMAD UR4, UR4, UR5, UR9 ;  /* 0x00000005040472a4 */ /* 0x000fc8000f8e0209 */
[----:B------:R-:W-:-:S04]  /*0530*/  UIMAD UR4, UR4, 0x180, URZ ;  /* 0x00000180040478a4 */ /* 0x000fc8000f8e02ff */
[----:B----4-:R-:W-:Y:S01]  /*0540*/  UIADD3 UR6, UP0, UPT, UR4, UR12, URZ ;  /* 0x0000000c04067290 */ /* 0x010fe2000ff1e0ff */
[----:B-1----:R-:W-:-:S03]  /*0550*/  VIADD R6, R6, 0xffffffff ;  /* 0xffffffff06067836 */ /* 0x002fc60000000000 */
[----:B------:R-:W-:Y:S01]  /*0560*/  ULEA.HI.X.SX32 UR7, UR4, UR13, 0x1, UP0 ;  /* 0x0000000d04077291 */ /* 0x000fe200080f0eff */
[----:B--2---:R-:W-:Y:S11]  /*0570*/  @P3 BRA `(.L_x_7) ;  /* 0x0000000000183947 */ /* 0x004ff60003800000 */
[----:B------:R-:W1:Y:S01]  /*0580*/  LDS R2, [UR8+0x8] ;  /* 0x00000808ff027984 */ /* 0x000e620008000800 */
[----:B------:R-:W2:Y:S01]  /*0590*/  LDC.64 R8, c[0x0][0x380] ;  /* 0x0000e000ff087b82 */ /* 0x000ea20000000a00 */
[----:B------:R-:W-:Y:S02]  /*05a0*/  IMAD.MOV.U32 R3, RZ, RZ, 0x70 ;  /* 0x00000070ff037424 */ /* 0x000fe400078e00ff */
[----:B--2---:R2:W-:Y:S03]  /*05b0*/  STS.64 [UR8], R8 ;  /* 0x00000008ff007988 */ /* 0x0045e60008000a08 */
[----:B-1----:R-:W-:-:S05]  /*05c0*/  LOP3.LUT R2, R2, 0x10, R3, 0xd8, !PT ;  /* 0x0000001002027812 */ /* 0x002fca00078ed803 */
[----:B------:R2:W-:Y:S02]  /*05d0*/  STS [UR8+0x8], R2 ;  /* 0x00000802ff007988 */ /* 0x0005e40008000808 */
.L_x_7:
[----:B------:R-:W-:Y:S05]  /*05e0*/  BSYNC.RECONVERGENT B0 ;  /* 0x0000000000007941 */ /* 0x000fea0003800200 */
.L_x_6:
[----:B------:R-:W-:Y:S04]  /*05f0*/  BSSY.RECONVERGENT B0, `(.L_x_8) ;  /* 0x000000a000007945 */ /* 0x000fe80003800200 */
[----:B------:R-:W-:Y:S05]  /*0600*/  @P3 BRA `(.L_x_9) ;  /* 0x0000000000203947 */ /* 0x000fea0003800000 */
[----:B--2---:R-:W1:Y:S01]  /*0610*/  LDS R2, [UR8+0x34] ;  /* 0x00003408ff027984 */ /* 0x004e620008000800 */
[----:B------:R-:W-:Y:S02]  /*0620*/  IMAD.MOV.U32 R3, RZ, RZ, 0x1f000000 ;  /* 0x1f000000ff037424 */ /* 0x000fe400078e00ff */
[----:B------:R-:W-:Y:S01]  /*0630*/  @!P3 IMAD.MOV.U32 R7, RZ, RZ, 0x3f ;  /* 0x0000003fff07b424 */ /* 0x000fe200078e00ff */
[----:B------:R-:W2:Y:S02]  /*0640*/  @!P3 LDS R8, [UR8+0x38] ;  /* 0x00003808ff08b984 */ /* 0x000ea40008000800 */
[----:B-1----:R-:W-:Y:S02]  /*0650*/  LOP3.LUT R2, R2, 0xff000000, R3, 0xb8, !PT ;  /* 0xff00000002027812 */ /* 0x002fe400078eb803 */
[----:B--2---:R-:W-:-:S03]  /*0660*/  @!P3 LOP3.LUT R3, R8, 0xff, R7, 0xb8, !PT ;  /* 0x000000ff0803b812 */ /* 0x004fc600078eb807 */
[----:B------:R1:W-:Y:S04]  /*0670*/  STS [UR8+0x34], R2 ;  /* 0x00003402ff007988 */ /* 0x0003e80008000808 */
[----:B------:R1:W-:Y:S02]  /*0680*/  @!P3 STS [UR8+0x38], R3 ;  /* 0x00003803ff00b988 */ /* 0x0003e40008000808 */
.L_x_9:
[----:B------:R-:W-:Y:S05]  /*0690*/  BSYNC.RECONVERGENT B0 ;  /* 0x0000000000007941 */ /* 0x000fea0003800200 */
.L_x_8:
[----:B------:R-:W-:Y:S04]  /*06a0*/  BSSY.RECONVERGENT B0, `(.L_x_10) ;  /* 0x000000a000007945 */ /* 0x000fe80003800200 */
[----:B------:R-:W-:Y:S05]  /*06b0*/  @P3 BRA `(.L_x_11) ;  /* 0x0000000000203947 */ /* 0x000fea0003800000 */
[----:B-12---:R-:W1:Y:S01]  /*06c0*/  LDS R2, [UR8+0x1c] ;  /* 0x00001c08ff027984 */ /* 0x006e620008000800 */
[----:B------:R-:W2:Y:S03]  /*06d0*/  LDC.64 R8, c[0x0][0x3a8] ;  /* 0x0000ea00ff087b82 */ /* 0x000ea60000000a00 */
[----:B------:R3:W-:Y:S01]  /*06e0*/  STS [UR8+0x24], R6 ;  /* 0x00002406ff007988 */ /* 0x0007e20008000808 */
[--C-:B--2---:R-:W-:Y:S02]  /*06f0*/  SHF.R.U32.HI R7, RZ, 0x4, R9.reuse ;  /* 0x00000004ff077819 */ /* 0x104fe40000011609 */
[----:B------:R-:W-:-:S05]  /*0700*/  SHF.R.U64 R3, R8, 0x4, R9 ;  /* 0x0000000408037819 */ /* 0x000fca0000001209 */
[----:B------:R3:W-:Y:S01]  /*0710*/  STS [UR8+0xc], R3 ;  /* 0x00000c03ff007988 */ /* 0x0007e20008000808 */
[----:B-1----:R-:W-:-:S05]  /*0720*/  LOP3.LUT R2, R2, 0xf, R7, 0xb8, !PT ;  /* 0x0000000f02027812 */ /* 0x002fca00078eb807 */
[----:B------:R3:W-:Y:S02]  /*0730*/  STS [UR8+0x1c], R2 ;  /* 0x00001c02ff007988 */ /* 0x0007e40008000808 */
.L_x_11:
[----:B------:R-:W-:Y:S05]  /*0740*/  BSYNC.RECONVERGENT B0 ;  /* 0x0000000000007941 */ /* 0x000fea0003800200 */
.L_x_10:
[----:B------:R-:W-:Y:S04]  /*0750*/  BSSY.RECONVERGENT B1, `(.L_x_12) ;  /* 0x000001d000017945 */ /* 0x000fe80003800200 */
[----:B------:R-:W-:Y:S04]  /*0760*/  BSSY.RELIABLE B0, `(.L_x_13) ;  /* 0x0000018000007945 */ /* 0x000fe80003800100 */
[----:B------:R-:W-:Y:S05]  /*0770*/  @P3 BRA `(.L_x_14) ;  /* 0x00000000001c3947 */ /* 0x000fea0003800000 */
[----:B-123--:R-:W1:Y:S02]  /*0780*/  LDS R2, [UR8+0x34] ;  /* 0x00003408ff027984 */ /* 0x00ee640008000800 */
[----:B-1----:R-:W-:-:S05]  /*0790*/  LOP3.LUT R2, R2, 0x7, RZ, 0xb8, !PT ;  /* 0x0000000702027812 */ /* 0x002fca00078eb8ff */
[----:B------:R1:W-:Y:S01]  /*07a0*/  STS [UR8+0x34], R2 ;  /* 0x00003402ff007988 */ /* 0x0003e20008000808 */
[----:B------:R-:W-:Y:S05]  /*07b0*/  @P3 BRA `(.L_x_15) ;  /* 0x00000000001c3947 */ /* 0x000fea0003800000 */
[----:B-1----:R-:W1:Y:S02]  /*07c0*/  LDS R2, [UR8+0x34] ;  /* 0x00003408ff027984 */ /* 0x002e640008000800 */
[----:B-1----:R-:W-:-:S05]  /*07d0*/  LOP3.LUT R2, R2, 0x38, RZ, 0xb8, !PT ;  /* 0x0000003802027812 */ /* 0x002fca00078eb8ff */
[----:B------:R4:W-:Y:S02]  /*07e0*/  STS [UR8+0x34], R2 ;  /* 0x00003402ff007988 */ /* 0x0009e40008000808 */
.L_x_14:
[----:B------:R-:W-:Y:S05]  /*07f0*/  @P3 BRA `(.L_x_16) ;  /* 0x00000000001c3947 */ /* 0x000fea0003800000 */
[----:B-1234-:R-:W1:Y:S02]  /*0800*/  LDS R2, [UR8+0x8] ;  /* 0x00000808ff027984 */ /* 0x01ee640008000800 */
[----:B-1----:R-:W-:-:S05]  /*0810*/  LOP3.LUT R2, R2, 0x780, RZ, 0xb8, !PT ;  /* 0x0000078002027812 */ /* 0x002fca00078eb8ff */
[----:B------:R2:W-:Y:S02]  /*0820*/  STS [UR8+0x8], R2 ;  /* 0x00000802ff007988 */ /* 0x0005e40008000808 */
.L_x_15:
[----:B------:R-:W-:Y:S05]  /*0830*/  @P3 BRA `(.L_x_17) ;  /* 0x0000000000283947 */ /* 0x000fea0003800000 */
[----:B-12---:R-:W1:Y:S02]  /*0840*/  LDS R2, [UR8+0x8] ;  /* 0x00000808ff027984 */ /* 0x006e640008000800 */
[----:B-1----:R-:W-:-:S05]  /*0850*/  LOP3.LUT R2, R2, 0x1800, RZ, 0xb8, !PT ;  /* 0x0000180002027812 */ /* 0x002fca00078eb8ff */
[----:B------:R5:W-:Y:S02]  /*0860*/  STS [UR8+0x8], R2 ;  /* 0x00000802ff007988 */ /* 0x000be40008000808 */
.L_x_16:
[----:B------:R-:W-:Y:S05]  /*0870*/  @P3 BREAK.RELIABLE B0 ;  /* 0x0000000000003942 */ /* 0x000fea0003800100 */
[----:B------:R-:W-:Y:S05]  /*0880*/  @P3 BRA `(.L_x_18) ;  /* 0x0000000000243947 */ /* 0x000fea0003800000 */
[----:B-1-3--:R-:W1:Y:S01]  /*0890*/  LDS R3, [UR8+0x8] ;  /* 0x00000808ff037984 */ /* 0x00ae620008000800 */
[----:B--2-45:R-:W-:-:S05]  /*08a0*/  IMAD.MOV.U32 R2, RZ, RZ, 0x6000 ;  /* 0x00006000ff027424 */ /* 0x034fca00078e00ff */
[----:B-1----:R-:W-:-:S04]  /*08b0*/  LOP3.LUT R2, R3, 0x2000, R2, 0xd8, !PT ;  /* 0x0000200003027812 */ /* 0x002fc800078ed802 */
[----:B------:R-:W-:-:S05]  /*08c0*/  LOP3.LUT R2, R2, 0x400000, RZ, 0xb8, !PT ;  /* 0x0040000002027812 */ /* 0x000fca00078eb8ff */
[----:B------:R3:W-:Y:S02]  /*08d0*/  STS [UR8+0x8], R2 ;  /* 0x00000802ff007988 */ /* 0x0007e40008000808 */
.L_x_17:
[----:B------:R-:W-:Y:S05]  /*08e0*/  BSYNC.RELIABLE B0 ;  /* 0x0000000000007941 */ /* 0x000fea0003800100 */
.L_x_13:
[----:B-123--:R-:W1:Y:S02]  /*08f0*/  @!P3 LDS R2, [UR8+0x8] ;  /* 0x00000808ff02b984 */ /* 0x00ee640008000800 */
[----:B-1----:R-:W-:-:S05]  /*0900*/  @!P3 LOP3.LUT R2, R2, 0x8000, RZ, 0xb8, !PT ;  /* 0x000080000202b812 */ /* 0x002fca00078eb8ff */
[----:B------:R1:W-:Y:S02]  /*0910*/  @!P3 STS [UR8+0x8], R2 ;  /* 0x00000802ff00b988 */ /* 0x0003e40008000808 */
.L_x_18:
[----:B------:R-:W-:Y:S05]  /*0920*/  BSYNC.RECONVERGENT B1 ;  /* 0x0000000000017941 */ /* 0x000fea0003800200 */
.L_x_12:
[----:B------:R-:W-:Y:S05]  /*0930*/  WARPSYNC.ALL ;  /* 0x0000000000007948 */ /* 0x000fea0003800000 */
[----:B------:R-:W-:Y:S01]  /*0940*/  NOP ;  /* 0x0000000000007918 */ /* 0x000fe20000000000 */
[----:B------:R-:W1:Y:S02]  /*0950*/  LDC R7, c[0x0][0x39c] ;  /* 0x0000e700ff077b82 */ /* 0x000e640000000800 */
[----:B-1----:R-:W-:Y:S01]  /*0960*/  VIADD R7, R7, 0xffffffff ;  /* 0xffffffff07077836 */ /* 0x002fe20000000000 */
[----:B------:R-:W-:Y:S06]  /*0970*/  @P0 BRA `(.L_x_19) ;  /* 0x0000000000300947 */ /* 0x000fec0003800000 */
[----:B--2345:R-:W1:Y:S01]  /*0980*/  S2R R2, SR_LANEID ;  /* 0x0000000000027919 */ /* 0x03ce620000000000 */
[----:B------:R-:W-:Y:S05]  /*0990*/  WARPSYNC.ALL ;  /* 0x0000000000007948 */ /* 0x000fea0003800000 */
[----:B------:R-:W-:Y:S01]  /*09a0*/  NOP ;  /* 0x0000000000007918 */ /* 0x000fe20000000000 */
[----:B-1----:R-:W-:-:S05]  /*09b0*/  IMAD.SHL.U32 R8, R2, 0x4, RZ ;  /* 0x0000000402087824 */ /* 0x002fca00078e00ff */
[----:B------:R-:W1:Y:S01]  /*09c0*/  LDS R9, [R8+UR8] ;  /* 0x0000000808097984 */ /* 0x000e620008000800 */
[----:B------:R-:W-:-:S05]  /*09d0*/  IADD3 R2, P1, PT, R8, UR6, RZ ;  /* 0x0000000608027c10 */ /* 0x000fca000ff3e0ff */
[----:B------:R-:W-:-:S05]  /*09e0*/  IMAD.X R3, RZ, RZ, UR7, P1 ;  /* 0x00000007ff037e24 */ /* 0x000fca00088e06ff */
[----:B-1----:R1:W2:Y:S01]  /*09f0*/  ATOMG.E.EXCH.STRONG.GPU PT, RZ, [R2], R9 ;  /* 0x0000000902ff73a8 */ /* 0x0022a200041ee100 */
[----:B------:R-:W-:-:S04]  /*0a00*/  DEPBAR {5,4,3,2,1,0} ;  /* 0x0000003f0000791a */ /* 0x000fc80000000000 */
[----:B------:R-:W3:Y:S02]  /*0a10*/  CCTL.E.C.LDCU.IV.DEEP [UR6] ;  /* 0x0000000006007540 */ /* 0x000ee40009c08000 */
[----:B---3--:R1:W-:Y:S01]  /*0a20*/  UTMACCTL.IV [UR6] ;  /* 0x00000000060079b9 */ /* 0x0083e20008000000 */
[----:B------:R-:W-:Y:S01]  /*0a30*/  NOP ;  /* 0x0000000000007918 */ /* 0x000fe20000000000 */
.L_x_19:
[----:B------:R-:W-:Y:S05]  /*0a40*/  @P0 BRA `(.L_x_20) ;  /* 0x00000000000c0947 */ /* 0x000fea0003800000 */
[----:B------:R0:W-:Y:S01]  /*0a50*/  UTMACMDFLUSH ;  /* 0x00000000000079b7 */ /* 0x0001e20000000000 */
[----:B------:R-:W-:Y:S05]  /*0a60*/  @P0 BRA `(.L_x_20) ;  /* 0x0000000000040947 */ /* 0x000fea0003800000 */
[----:B------:R-:W-:-:S04]  /*0a70*/  DEPBAR.LE SB0, 0x0 ;  /* 0x000080000000791a */ /* 0x000fc80000000000 */
.L_x_20:
[----:B------:R-:W-:Y:S05]  /*0a80*/  WARPSYNC.ALL ;  /* 0x0000000000007948 */ /* 0x000fea0003800000 */
[----:B------:R-:W-:Y:S01]  /*0a90*/  NOP ;  /* 0x0000000000007918 */ /* 0x000fe20000000000 */
[----:B--2---:R-:W-:Y:S06]  /*0aa0*/  BAR.SYNC.DEFER_BLOCKING 0x0 ;  /* 0x0000000000007b1d */ /* 0x004fec0000010000 */
[----:B------:R-:W-:Y:S02]  /*0ab0*/  BSSY.RECONVERGENT B1, `(.L_x_21) ;  /* 0x000000b000017945 */ /* 0x000fe40003800200 */
[----:B------:R-:W-:Y:S06]  /*0ac0*/  BAR.SYNC.DEFER_BLOCKING 0x0 ;  /* 0x0000000000007b1d */ /* 0x000fec0000010000 */
[----:B------:R2:W-:Y:S01]  /*0ad0*/  @!P0 STS [R4], RZ ;  /* 0x000000ff04008388 */ /* 0x0005e20000000800 */
[----:B------:R-:W-:Y:S01]  /*0ae0*/  NOP ;  /* 0x0000000000007918 */ /* 0x000fe20000000000 */
[----:B------:R-:W-:Y:S05]  /*0af0*/  @P3 BRA `(.L_x_22) ;  /* 0x0000000000183947 */ /* 0x000fea0003800000 */
[----:B-1-345:R-:W1:Y:S01]  /*0b00*/  LDS R2, [UR8+0x8] ;  /* 0x00000808ff027984 */ /* 0x03ae620008000800 */
[----:B------:R-:W3:Y:S01]  /*0b10*/  LDC.64 R8, c[0x0][0x388] ;  /* 0x0000e200ff087b82 */ /* 0x000ee20000000a00 */
[----:B------:R-:W-:Y:S02]  /*0b20*/  IMAD.MOV.U32 R3, RZ, RZ, 0x70 ;  /* 0x00000070ff037424 */ /* 0x000fe400078e00ff */
[----:B---3--:R3:W-:Y:S03]  /*0b30*/  STS.64 [UR8], R8 ;  /* 0x00000008ff007988 */ /* 0x0087e60008000a08 */
[----:B-1----:R-:W-:-:S05]  /*0b40*/  LOP3.LUT R2, R2, 0x10, R3, 0xd8, !PT ;  /* 0x0000001002027812 */ /* 0x002fca00078ed803 */
[----:B------:R3:W-:Y:S02]  /*0b50*/  STS [UR8+0x8], R2 ;  /* 0x00000802ff007988 */ /* 0x0007e40008000808 */
.L_x_22:
[----:B-1----:R-:W-:Y:S05]  /*0b60*/  BSYNC.RECONVERGENT B1 ;  /* 0x0000000000017941 */ /* 0x002fea0003800200 */
.L_x_21:
[----:B------:R-:W-:Y:S04]  /*0b70*/  BSSY.RECONVERGENT B1, `(.L_x_23) ;  /* 0x000000a000017945 */ /* 0x000fe80003800200 */
[----:B------:R-:W-:Y:S05]  /*0b80*/  @P3 BRA `(.L_x_24) ;  /* 0x0000000000203947 */ /* 0x000fea0003800000 */
[----:B---345:R-:W1:Y:S01]  /*0b90*/  LDS R2, [UR8+0x34] ;  /* 0x00003408ff027984 */ /* 0x038e620008000800 */
[----:B------:R-:W-:Y:S02]  /*0ba0*/  IMAD.MOV.U32 R3, RZ, RZ, 0x7f000000 ;  /* 0x7f000000ff037424 */ /* 0x000fe400078e00ff */
[----:B------:R-:W-:Y:S01]  /*0bb0*/  @!P3 IMAD.MOV.U32 R8, RZ, RZ, 0x1f ;  /* 0x0000001fff08b424 */ /* 0x000fe200078e00ff */
[----:B------:R-:W3:Y:S02]  /*0bc0*/  @!P3 LDS R9, [UR8+0x38] ;  /* 0x00003808ff09b984 */ /* 0x000ee40008000800 */
[----:B-1----:R-:W-:Y:S02]  /*0bd0*/  LOP3.LUT R2, R2, 0xff000000, R3, 0xb8, !PT ;  /* 0xff00000002027812 */ /* 0x002fe400078eb803 */
[----:B---3--:R-:W-:-:S03]  /*0be0*/  @!P3 LOP3.LUT R3, R9, 0xff, R8, 0xb8, !PT ;  /* 0x000000ff0903b812 */ /* 0x008fc600078eb808 */
[----:B------:R1:W-:Y:S04]  /*0bf0*/  STS [UR8+0x34], R2 ;  /* 0x00003402ff007988 */ /* 0x0003e80008000808 */
[----:B------:R1:W-:Y:S02]  /*0c00*/  @!P3 STS [UR8+0x38], R3 ;  /* 0x00003803ff00b988 */ /* 0x0003e40008000808 */
.L_x_24:
[----:B------:R-:W-:Y:S05]  /*0c10*/  BSYNC.RECONVERGENT B1 ;  /* 0x0000000000017941 */ /* 0x000fea0003800200 */
.L_x_23:
[----:B------:R-:W-:Y:S04]  /*0c20*/  BSSY.RECONVERGENT B1, `(.L_x_25) ;  /* 0x0000004000017945 */ /* 0x000fe80003800200 */
[----:B------:R-:W-:Y:S05]  /*0c30*/  @P3 BRA `(.L_x_26) ;  /* 0x0000000000083947 */ /* 0x000fea0003800000 */
[----:B------:R1:W-:Y:S04]  /*0c40*/  STS [UR8+0x24], R5 ;  /* 0x00002405ff007988 */ /* 0x0003e80008000808 */
[----:B------:R1:W-:Y:S02]  /*0c50*/  STS [UR8+0x20], R7 ;  /* 0x00002007ff007988 */ /* 0x0003e40008000808 */
.L_x_26:
[----:B------:R-:W-:Y:S05]  /*0c60*/  BSYNC.RECONVERGENT B1 ;  /* 0x0000000000017941 */ /* 0x000fea0003800200 */
.L_x_25:
[----:B------:R-:W-:Y:S04]  /*0c70*/  BSSY.RECONVERGENT B2, `(.L_x_27) ;  /* 0x0000025000027945 */ /* 0x000fe80003800200 */
[----:B------:R-:W-:Y:S04]  /*0c80*/  BSSY.RELIABLE B1, `(.L_x_28) ;  /* 0x0000020000017945 */ /* 0x000fe80003800100 */
[----:B------:R-:W-:Y:S05]  /*0c90*/  @P3 BRA `(.L_x_29) ;  /* 0x00000000002c3947 */ /* 0x000fea0003800000 */
[----:B-1-345:R-:W1:Y:S01]  /*0ca0*/  LDS R2, [UR8+0x1c] ;  /* 0x00001c08ff027984 */ /* 0x03ae620008000800 */
[----:B------:R-:W3:Y:S02]  /*0cb0*/  LDC.64 R8, c[0x0][0x3b0] ;  /* 0x0000ec00ff087b82 */ /* 0x000ee40000000a00 */
[--C-:B---3--:R-:W-:Y:S02]  /*0cc0*/  SHF.R.U32.HI R5, RZ, 0x4, R9.reuse ;  /* 0x00000004ff057819 */ /* 0x108fe40000011609 */
[----:B------:R-:W-:-:S05]  /*0cd0*/  SHF.R.U64 R3, R8, 0x4, R9 ;  /* 0x0000000408037819 */ /* 0x000fca0000001209 */
[----:B------:R3:W-:Y:S01]  /*0ce0*/  STS [UR8+0xc], R3 ;  /* 0x00000c03ff007988 */ /* 0x0007e20008000808 */
[----:B-1----:R-:W-:-:S05]  /*0cf0*/  LOP3.LUT R2, R2, 0xf, R5, 0xb8, !PT ;  /* 0x0000000f02027812 */ /* 0x002fca00078eb805 */
[----:B------:R3:W-:Y:S01]  /*0d00*/  STS [UR8+0x1c], R2 ;  /* 0x00001c02ff007988 */ /* 0x0007e20008000808 */
[----:B------:R-:W-:Y:S05]  /*0d10*/  @P3 BRA `(.L_x_30) ;  /* 0x00000000001c3947 */ /* 0x000fea0003800000 */
[----:B---3--:R-:W1:Y:S02]  /*0d20*/  LDS R2, [UR8+0x34] ;  /* 0x00003408ff027984 */ /* 0x008e640008000800 */
[----:B-1----:R-:W-:-:S05]  /*0d30*/  LOP3.LUT R2, R2, 0x7, RZ, 0xb8, !PT ;  /* 0x0000000702027812 */ /* 0x002fca00078eb8ff */
[----:B------:R1:W-:Y:S02]  /*0d40*/  STS [UR8+0x34], R2 ;  /* 0x00003402ff007988 */ /* 0x0003e40008000808 */
.L_x_29:
[----:B------:R-:W-:Y:S05]  /*0d50*/  @P3 BRA `(.L_x_31) ;  /* 0x00000000001c3947 */ /* 0x000fea0003800000 */
[----:B-1-345:R-:W1:Y:S02]  /*0d60*/  LDS R2, [UR8+0x34] ;  /* 0x00003408ff027984 */ /* 0x03ae640008000800 */
[----:B-1----:R-:W-:-:S05]  /*0d70*/  LOP3.LUT R2, R2, 0x38, RZ, 0xb8, !PT ;  /* 0x0000003802027812 */ /* 0x002fca00078eb8ff */
[----:B------:R1:W-:Y:S02]  /*0d80*/  STS [UR8+0x34], R2 ;  /* 0x00003402ff007988 */ /* 0x0003e40008000808 */
.L_x_30:
[----:B------:R-:W-:Y:S05]  /*0d90*/  @P3 BRA `(.L_x_32) ;  /* 0x00000000001c3947 */ /* 0x000fea0003800000 */
[----:B-1-3--:R-:W1:Y:S02]  /*0da0*/  LDS R2, [UR8+0x8] ;  /* 0x00000808ff027984 */ /* 0x00ae640008000800 */
[----:B-1----:R-:W-:-:S05]  /*0db0*/  LOP3.LUT R2, R2, 0x780, RZ, 0xb8, !PT ;  /* 0x0000078002027812 */ /* 0x002fca00078eb8ff */
[----:B------:R1:W-:Y:S02]  /*0dc0*/  STS [UR8+0x8], R2 ;  /* 0x00000802ff007988 */ /* 0x0003e40008000808 */
.L_x_31:
[----:B------:R-:W-:Y:S05]  /*0dd0*/  @P3 BRA `(.L_x_33) ;  /* 0x0000000000283947 */ /* 0x000fea0003800000 */
[----:B-1-345:R-:W1:Y:S02]  /*0de0*/  LDS R2, [UR8+0x8] ;  /* 0x00000808ff027984 */ /* 0x03ae640008000800 */
[----:B-1----:R-:W-:-:S05]  /*0df0*/  LOP3.LUT R2, R2, 0x1800, RZ, 0xb8, !PT ;  /* 0x0000180002027812 */ /* 0x002fca00078eb8ff */
[----:B------:R4:W-:Y:S02]  /*0e00*/  STS [UR8+0x8], R2 ;  /* 0x00000802ff007988 */ /* 0x0009e40008000808 */
.L_x_32:
[----:B------:R-:W-:Y:S05]  /*0e10*/  @P3 BREAK.RELIABLE B1 ;  /* 0x0000000000013942 */ /* 0x000fea0003800100 */
[----:B------:R-:W-:Y:S05]  /*0e20*/  @P3 BRA `(.L_x_34) ;  /* 0x0000000000243947 */ /* 0x000fea0003800000 */
[----:B-1-34-:R-:W1:Y:S01]  /*0e30*/  LDS R2, [UR8+0x8] ;  /* 0x00000808ff027984 */ /* 0x01ae620008000800 */
[----:B------:R-:W-:-:S05]  /*0e40*/  IMAD.MOV.U32 R3, RZ, RZ, 0x6000 ;  /* 0x00006000ff037424 */ /* 0x000fca00078e00ff */
[----:B-1----:R-:W-:-:S04]  /*0e50*/  LOP3.LUT R2, R2, 0x6000, R3, 0xd8, !PT ;  /* 0x0000600002027812 */ /* 0x002fc800078ed803 */
[----:B------:R-:W-:-:S05]  /*0e60*/  LOP3.LUT R2, R2, 0x400000, RZ, 0xb8, !PT ;  /* 0x0040000002027812 */ /* 0x000fca00078eb8ff */
[----:B------:R1:W-:Y:S02]  /*0e70*/  STS [UR8+0x8], R2 ;  /* 0x00000802ff007988 */ /* 0x0003e40008000808 */
.L_x_33:
[----:B------:R-:W-:Y:S05]  /*0e80*/  BSYNC.RELIABLE B1 ;  /* 0x0000000000017941 */ /* 0x000fea0003800100 */
.L_x_28:
[----:B-1-345:R-:W1:Y:S02]  /*0e90*/  @!P3 LDS R2, [UR8+0x8] ;  /* 0x00000808ff02b984 */ /* 0x03ae640008000800 */
[----:B-1----:R-:W-:-:S05]  /*0ea0*/  @!P3 LOP3.LUT R2, R2, 0x8000, RZ, 0xb8, !PT ;  /* 0x000080000202b812 */ /* 0x002fca00078eb8ff */
[----:B------:R5:W-:Y:S02]  /*0eb0*/  @!P3 STS [UR8+0x8], R2 ;  /* 0x00000802ff00b988 */ /* 0x000be40008000808 */
.L_x_34:
[----:B------:R-:W-:Y:S05]  /*0ec0*/  BSYNC.RECONVERGENT B2 ;  /* 0x0000000000027941 */ /* 0x000fea0003800200 */
.L_x_27:
[----:B------:R-:W-:Y:S05]  /*0ed0*/  WARPSYNC.ALL ;  /* 0x0000000000007948 */ /* 0x000fea0003800000 */
[----:B------:R-:W-:Y:S01]  /*0ee0*/  NOP ;  /* 0x0000000000007918 */ /* 0x000fe20000000000 */
[----:B------:R-:W-:-:S04]  /*0ef0*/  UIADD3 UR5, UPT, UPT, UR4, 0x80, URZ ;  /* 0x0000008004057890 */ /* 0x000fc8000fffe0ff */
[----:B------:R-:W-:-:S04]  /*0f00*/  UIADD3 UR16, UP0, UPT, UR5, UR12, URZ ;  /* 0x0000000c05107290 */ /* 0x000fc8000ff1e0ff */
[----:B------:R-:W-:Y:S01]  /*0f10*/  ULEA.HI.X.SX32 UR17, UR5, UR13, 0x1, UP0 ;  /* 0x0000000d05117291 */ /* 0x000fe200080f0eff */
[----:B------:R-:W-:Y:S11]  /*0f20*/  @P0 BRA `(.L_x_35) ;  /* 0x0000000000300947 */ /* 0x000ff60003800000 */
[----:B-1-345:R-:W1:Y:S01]  /*0f30*/  S2R R2, SR_LANEID ;  /* 0x0000000000027919 */ /* 0x03ae620000000000 */
[----:B------:R-:W-:Y:S05]  /*0f40*/  WARPSYNC.ALL ;  /* 0x0000000000007948 */ /* 0x000fea0003800000 */
[----:B------:R-:W-:Y:S01]  /*0f50*/  NOP ;  /* 0x0000000000007918 */ /* 0x000fe20000000000 */
[----:B-1----:R-:W-:-:S05]  /*0f60*/  IMAD.SHL.U32 R8, R2, 0x4, RZ ;  /* 0x0000000402087824 */ /* 0x002fca00078e00ff */
[----:B------:R-:W1:Y:S01]  /*0f70*/  LDS R5, [R8+UR8] ;  /* 0x0000000808057984 */ /* 0x000e620008000800 */
[----:B------:R-:W-:-:S05]  /*0f80*/  IADD3 R2, P1, PT, R8, UR16, RZ ;  /* 0x0000001008027c10 */ /* 0x000fca000ff3e0ff */
[----:B------:R-:W-:-:S05]  /*0f90*/  IMAD.X R3, RZ, RZ, UR17, P1 ;  /* 0x00000011ff037e24 */ /* 0x000fca00088e06ff */
[----:B-1----:R1:W3:Y:S01]  /*0fa0*/  ATOMG.E.EXCH.STRONG.GPU PT, RZ, [R2], R5 ;  /* 0x0000000502ff73a8 */ /* 0x0022e200041ee100 */
[----:B------:R-:W-:-:S04]  /*0fb0*/  DEPBAR {5,4,3,2,1,0} ;  /* 0x0000003f0000791a */ /* 0x000fc80000000000 */
[----:B------:R-:W4:Y:S02]  /*0fc0*/  CCTL.E.C.LDCU.IV.DEEP [UR16] ;  /* 0x0000000010007540 */ /* 0x000f240009c08000 */
[----:B----4-:R1:W-:Y:S01]  /*0fd0*/  UTMACCTL.IV [UR16] ;  /* 0x00000000100079b9 */ /* 0x0103e20008000000 */
[----:B------:R-:W-:Y:S01]  /*0fe0*/  NOP ;  /* 0x0000000000007918 */ /* 0x000fe20000000000 */
.L_x_35:
[----:B------:R-:W-:Y:S05]  /*0ff0*/  @P0 BRA `(.L_x_36) ;  /* 0x00000000000c0947 */ /* 0x000fea0003800000 */
[----:B------:R0:W-:Y:S01]  /*1000*/  UTMACMDFLUSH ;  /* 0x00000000000079b7 */ /* 0x0001e20000000000 */
[----:B------:R-:W-:Y:S05]  /*1010*/  @P0 BRA `(.L_x_36) ;  /* 0x0000000000040947 */ /* 0x000fea0003800000 */
[----:B------:R-:W-:-:S04]  /*1020*/  DEPBAR.LE SB0, 0x0 ;  /* 0x000080000000791a */ /* 0x000fc80000000000 */
.L_x_36:
[----:B------:R-:W-:Y:S05]  /*1030*/  WARPSYNC.ALL ;  /* 0x0000000000007948 */ /* 0x000fea0003800000 */
[----:B------:R-:W-:Y:S01]  /*1040*/  NOP ;  /* 0x0000000000007918 */ /* 0x000fe20000000000 */
[----:B---3--:R-:W-:Y:S06]  /*1050*/  BAR.SYNC.DEFER_BLOCKING 0x0 ;  /* 0x0000000000007b1d */ /* 0x008fec0000010000 */
[----:B------:R-:W-:Y:S02]  /*1060*/  BSSY.RECONVERGENT B2, `(.L_x_37) ;  /* 0x000000b000027945 */ /* 0x000fe40003800200 */
[----:B------:R-:W-:Y:S06]  /*1070*/  BAR.SYNC.DEFER_BLOCKING 0x0 ;  /* 0x0000000000007b1d */ /* 0x000fec0000010000 */
[----:B------:R3:W-:Y:S01]  /*1080*/  @!P0 STS [R4], RZ ;  /* 0x000000ff04008388 */ /* 0x0007e20000000800 */
[----:B------:R-:W-:Y:S01]  /*1090*/  NOP ;  /* 0x0000000000007918 */ /* 0x000fe20000000000 */
[----:B------:R-:W-:Y:S05]  /*10a0*/  @P3 BRA `(.L_x_38) ;  /* 0x0000000000183947 */ /* 0x000fea0003800000 */
[----:B-1--45:R-:W1:Y:S01]  /*10b0*/  LDS R2, [UR8+0x8] ;  /* 0x00000808ff027984 */ /* 0x032e620008000800 */
[----:B--23--:R-:W2:Y:S01]  /*10c0*/  LDC.64 R4, c[0x0][0x390] ;  /* 0x0000e400ff047b82 */ /* 0x00cea20000000a00 */
[----:B------:R-:W-:Y:S02]  /*10d0*/  IMAD.MOV.U32 R3, RZ, RZ, 0x70 ;  /* 0x00000070ff037424 */ /* 0x000fe400078e00ff */
[----:B--2---:R2:W-:Y:S03]  /*10e0*/  STS.64 [UR8], R4 ;  /* 0x00000004ff007988 */ /* 0x0045e60008000a08 */
[----:B-1----:R-:W-:-:S05]  /*10f0*/  LOP3.LUT R2, R2, 0x10, R3, 0xd8, !PT ;  /* 0x0000001002027812 */ /* 0x002fca00078ed803 */
[----:B------:R2:W-:Y:S02]  /*1100*/  STS [UR8+0x8], R2 ;  /* 0x00000802ff007988 */ /* 0x0005e40008000808 */
.L_x_38:
[----:B-1----:R-:W-:Y:S05]  /*1110*/  BSYNC.RECONVERGENT B2 ;  /* 0x0000000000027941 */ /* 0x002fea0003800200 */
.L_x_37:
[----:B------:R-:W-:Y:S04]  /*1120*/  BSSY.RECONVERGENT B3, `(.L_x_39) ;  /* 0x0000033000037945 */ /* 0x000fe80003800200 */
[----:B------:R-:W-:Y:S04]  /*1130*/  BSSY.RELIABLE B2, `(.L_x_40) ;  /* 0x000002e000027945 */ /* 0x000fe80003800100 */
[----:B------:R-:W-:Y:S05]  /*1140*/  @P3 BRA `(.L_x_41) ;  /* 0x0000000000243947 */ /* 0x000fea0003800000 */
[----:B--2-45:R-:W1:Y:S01]  /*1150*/  LDS R2, [UR8+0x34] ;  /* 0x00003408ff027984 */ /* 0x034e620008000800 */
[----:B------:R-:W-:-:S05]  /*1160*/  IMAD.MOV.U32 R3, RZ, RZ, 0x7f000000 ;  /* 0x7f000000ff037424 */ /* 0x000fca00078e00ff */
[----:B-1----:R-:W-:-:S05]  /*1170*/  LOP3.LUT R2, R2, 0xff000000, R3, 0xb8, !PT ;  /* 0xff00000002027812 */ /* 0x002fca00078eb803 */
[----:B------:R1:W-:Y:S01]  /*1180*/  STS [UR8+0x34], R2 ;  /* 0x00003402ff007988 */ /* 0x0003e20008000808 */
[----:B------:R-:W-:Y:S05]  /*1190*/  @P3 BRA `(.L_x_42) ;  /* 0x0000000000183947 */ /* 0x000fea0003800000 */
[----:B-1----:R-:W1:Y:S01]  /*11a0*/  LDS R2, [UR8+0x38] ;  /* 0x00003808ff027984 */ /* 0x002e620008000800 */
[----:B------:R-:W-:-:S05]  /*11b0*/  IMAD.MOV.U32 R3, RZ, RZ, 0x3f ;  /* 0x0000003fff037424 */ /* 0x000fca00078e00ff */
[----:B-1----:R-:W-:-:S05]  /*11c0*/  LOP3.LUT R2, R2, 0xff, R3, 0xb8, !PT ;  /* 0x000000ff02027812 */ /* 0x002fca00078eb803 */
[----:B------:R1:W-:Y:S02]  /*11d0*/  STS [UR8+0x38], R2 ;  /* 0x00003802ff007988 */ /* 0x0003e40008000808 */
.L_x_41:
[----:B------:R-:W-:Y:S05]  /*11e0*/  @P3 BRA `(.L_x_43) ;  /* 0x00000000000c3947 */ /* 0x000fea0003800000 */
[----:B------:R1:W-:Y:S02]  /*11f0*/  STS [UR8+0x20], R7 ;  /* 0x00002007ff007988 */ /* 0x0003e40008000808 */
.L_x_42:
[----:B------:R-:W-:Y:S05]  /*1200*/  @P3 BRA `(.L_x_44) ;  /* 0x0000000000243947 */ /* 0x000fea0003800000 */
[----:B------:R1:W-:Y:S02]  /*1210*/  STS [UR8+0x24], R6 ;  /* 0x00002406ff007988 */ /* 0x0003e40008000808 */
.L_x_43:
[----:B------:R-:W-:Y:S05]  /*1220*/  @P3 BRA `(.L_x_45) ;  /* 0x00000000002c3947 */ /* 0x000fea0003800000 */
[----:B-12-45:R-:W1:Y:S01]  /*1230*/  LDS R2, [UR8+0x1c] ;  /* 0x00001c08ff027984 */ /* 0x036e620008000800 */
[----:B------:R-:W2:Y:S02]  /*1240*/  LDC.64 R6, c[0x0][0x3b8] ;  /* 0x0000ee00ff067b82 */ /* 0x000ea40000000a00 */
[--C-:B--2---:R-:W-:Y:S02]  /*1250*/  SHF.R.U32.HI R5, RZ, 0x4, R7.reuse ;  /* 0x00000004ff057819 */ /* 0x104fe40000011607 */
[----:B------:R-:W-:-:S05]  /*1260*/  SHF.R.U64 R3, R6, 0x4, R7 ;  /* 0x0000000406037819 */ /* 0x000fca0000001207 */
[----:B------:R2:W-:Y:S01]  /*1270*/  STS [UR8+0xc], R3 ;  /* 0x00000c03ff007988 */ /* 0x0005e20008000808 */
[----:B-1----:R-:W-:-:S05]  /*1280*/  LOP3.LUT R2, R2, 0xf, R5, 0xb8, !PT ;  /* 0x0000000f02027812 */ /* 0x002fca00078eb805 */
[----:B------:R2:W-:Y:S02]  /*1290*/  STS [UR8+0x1c], R2 ;  /* 0x00001c02ff007988 */ /* 0x0005e40008000808 */
.L_x_44:
[----:B------:R-:W-:Y:S05]  /*12a0*/  @P3 BRA `(.L_x_46) ;  /* 0x00000000001c3947 */ /* 0x000fea0003800000 */
[----:B-12-45:R-:W1:Y:S02]  /*12b0*/  LDS R2, [UR8+0x34] ;  /* 0x00003408ff027984 */ /* 0x036e640008000800 */
[----:B-1----:R-:W-:-:S05]  /*12c0*/  LOP3.LUT R2, R2, 0x7, RZ, 0xb8, !PT ;  /* 0x0000000702027812 */ /* 0x002fca00078eb8ff */
[----:B------:R1:W-:Y:S02]  /*12d0*/  STS [UR8+0x34], R2 ;  /* 0x00003402ff007988 */ /* 0x0003e40008000808 */
.L_x_45:
[----:B------:R-:W-:Y:S05]  /*12e0*/  @P3 BRA `(.L_x_47) ;  /* 0x00000000001c3947 */ /* 0x000fea0003800000 */
[----:B-12-45:R-:W1:Y:S02]  /*12f0*/  LDS R2, [UR8+0x34] ;  /* 0x00003408ff027984 */ /* 0x036e640008000800 */
[----:B-1----:R-:W-:-:S05]  /*1300*/  LOP3.LUT R2, R2, 0x38, RZ, 0xb8, !PT ;  /* 0x0000003802027812 */ /* 0x002fca00078eb8ff */
[----:B------:R1:W-:Y:S02]  /*1310*/  STS [UR8+0x34], R2 ;  /* 0x00003402ff007988 */ /* 0x0003e40008000808 */
.L_x_46:
[----:B------:R-:W-:Y:S05]  /*1320*/  @P3 BRA `(.L_x_48) ;  /* 0x00000000001c3947 */ /* 0x000fea0003800000 */
[----:B-12-45:R-:W1:Y:S02]  /*1330*/  LDS R2, [UR8+0x8] ;  /* 0x00000808ff027984 */ /* 0x036e640008000800 */
[----:B-1----:R-:W-:-:S05]  /*1340*/  LOP3.LUT R2, R2, 0x780, RZ, 0xb8, !PT ;  /* 0x0000078002027812 */ /* 0x002fca00078eb8ff */
[----:B------:R1:W-:Y:S02]  /*1350*/  STS [UR8+0x8], R2 ;  /* 0x00000802ff007988 */ /* 0x0003e40008000808 */
.L_x_47:
[----:B------:R-:W-:Y:S05]  /*1360*/  @P3 BRA `(.L_x_49) ;  /* 0x0000000000283947 */ /* 0x000fea0003800000 */
[----:B-12-45:R-:W1:Y:S02]  /*1370*/  LDS R2, [UR8+0x8] ;  /* 0x00000808ff027984 */ /* 0x036e640008000800 */
[----:B-1----:R-:W-:-:S05]  /*1380*/  LOP3.LUT R2, R2, 0x1800, RZ, 0xb8, !PT ;  /* 0x0000180002027812 */ /* 0x002fca00078eb8ff */
[----:B------:R1:W-:Y:S02]  /*1390*/  STS [UR8+0x8], R2 ;  /* 0x00000802ff007988 */ /* 0x0003e40008000808 */
.L_x_48:
[----:B------:R-:W-:Y:S05]  /*13a0*/  @P3 BREAK.RELIABLE B2 ;  /* 0x0000000000023942 */ /* 0x000fea0003800100 */
[----:B------:R-:W-:Y:S05]  /*13b0*/  @P3 BRA `(.L_x_50) ;  /* 0x0000000000243947 */ /* 0x000fea0003800000 */
[----:B-12-45:R-:W1:Y:S01]  /*13c0*/  LDS R2, [UR8+0x8] ;  /* 0x00000808ff027984 */ /* 0x036e620008000800 */
[----:B------:R-:W-:-:S05]  /*13d0*/  IMAD.MOV.U32 R3, RZ, RZ, 0x6000 ;  /* 0x00006000ff037424 */ /* 0x000fca00078e00ff */
[----:B-1----:R-:W-:-:S04]  /*13e0*/  LOP3.LUT R2, R2, 0x6000, R3, 0xd8, !PT ;  /* 0x0000600002027812 */ /* 0x002fc800078ed803 */
[----:B------:R-:W-:-:S05]  /*13f0*/  LOP3.LUT R2, R2, 0x400000, RZ, 0xb8, !PT ;  /* 0x0040000002027812 */ /* 0x000fca00078eb8ff */
[----:B------:R1:W-:Y:S02]  /*1400*/  STS [UR8+0x8], R2 ;  /* 0x00000802ff007988 */ /* 0x0003e40008000808 */
.L_x_49:
[----:B------:R-:W-:Y:S05]  /*1410*/  BSYNC.RELIABLE B2 ;  /* 0x0000000000027941 */ /* 0x000fea0003800100 */
.L_x_40:
[----:B-12-45:R-:W1:Y:S02]  /*1420*/  @!P3 LDS R2, [UR8+0x8] ;  /* 0x00000808ff02b984 */ /* 0x036e640008000800 */
[----:B-1----:R-:W-:-:S05]  /*1430*/  @!P3 LOP3.LUT R2, R2, 0x8000, RZ, 0xb8, !PT ;  /* 0x000080000202b812 */ /* 0x002fca00078eb8ff */
[----:B------:R1:W-:Y:S02]  /*1440*/  @!P3 STS [UR8+0x8], R2 ;  /* 0x00000802ff00b988 */ /* 0x0003e40008000808 */
.L_x_50:
[----:B------:R-:W-:Y:S05]  /*1450*/  BSYNC.RECONVERGENT B3 ;  /* 0x0000000000037941 */ /* 0x000fea0003800200 */
.L_x_39:
        /* <DEDUP_REMOVED lines=9> */
[----:B-1-3--:R-:W-:-:S05]  /*14f0*/  IMAD.SHL.U32 R4, R2, 0x4, RZ ;  /* 0x0000000402047824 */ /* 0x00afca00078e00ff */
[----:B------:R-:W1:Y:S01]  /*1500*/  LDS R5, [R4+UR8] ;  /* 0x0000000804057984 */ /* 0x000e620008000800 */
[----:B------:R-:W-:Y:S01]  /*1510*/  IADD3 R2, P1, PT, R4, UR19, RZ ;  /* 0x0000001304027c10 */ /* 0x000fe2000ff3e0ff */
[----:B------:R-:W-:-:S04]  /*1520*/  UMOV UR4, UR19 ;  /* 0x0000001300047c82 */ /* 0x000fc80008000000 */
[----:B------:R-:W-:Y:S01]  /*1530*/  IMAD.X R3, RZ, RZ, UR24, P1 ;  /* 0x00000018ff037e24 */ /* 0x000fe200088e06ff */
[----:B------:R-:W-:-:S04]  /*1540*/  UMOV UR5, UR24 ;  /* 0x0000001800057c82 */ /* 0x000fc80008000000 */
[----:B-1----:R1:W2:Y:S01]  /*1550*/  ATOMG.E.EXCH.STRONG.GPU PT, RZ, [R2], R5 ;  /* 0x0000000502ff73a8 */ /* 0x0022a200041ee100 */
[----:B------:R-:W-:-:S04]  /*1560*/  DEPBAR {5,4,3,2,1,0} ;  /* 0x0000003f0000791a */ /* 0x000fc80000000000 */
[----:B------:R-:W3:Y:S02]  /*1570*/  CCTL.E.C.LDCU.IV.DEEP [UR4] ;  /* 0x0000000004007540 */ /* 0x000ee40009c08000 */
[----:B---3--:R1:W-:Y:S01]  /*1580*/  UTMACCTL.IV [UR4] ;  /* 0x00000000040079b9 */ /* 0x0083e20008000000 */
[----:B------:R-:W-:Y:S01]  /*1590*/  NOP ;  /* 0x0000000000007918 */ /* 0x000fe20000000000 */
.L_x_51:
[----:B------:R-:W-:Y:S05]  /*15a0*/  @P0 BRA `(.L_x_52) ;  /* 0x00000000000c0947 */ /* 0x000fea0003800000 */
[----:B------:R0:W-:Y:S01]  /*15b0*/  UTMACMDFLUSH ;  /* 0x00000000000079b7 */ /* 0x0001e20000000000 */
[----:B------:R-:W-:Y:S05]  /*15c0*/  @P0 BRA `(.L_x_52) ;  /* 0x0000000000040947 */ /* 0x000fea0003800000 */
[----:B------:R-:W-:-:S04]  /*15d0*/  DEPBAR.LE SB0, 0x0 ;  /* 0x000080000000791a */ /* 0x000fc80000000000 */
.L_x_52:
[----:B------:R-:W-:Y:S05]  /*15e0*/  WARPSYNC.ALL ;  /* 0x0000000000007948 */ /* 0x000fea0003800000 */
[----:B------:R-:W-:Y:S01]  /*15f0*/  NOP ;  /* 0x0000000000007918 */ /* 0x000fe20000000000 */
[----:B--2---:R-:W-:Y:S01]  /*1600*/  BAR.SYNC.DEFER_BLOCKING 0x0 ;  /* 0x0000000000007b1d */ /* 0x004fe20000010000 */
[----:B------:R-:W-:Y:S01]  /*1610*/  ISETP.GE.AND P0, PT, R10, 0x1, PT ;  /* 0x000000010a00780c */ /* 0x000fe20003f06270 */
[----:B------:R-:W-:Y:S01]  /*1620*/  USHF.L.U32 UR23, UR9, 0x6, URZ ;  /* 0x0000000609177899 */ /* 0x000fe200080006ff */
[----:B-1--45:R-:W-:Y:S01]  /*1630*/  SHF.R.U32.HI R2, RZ, 0x5, R0 ;  /* 0x00000005ff027819 */ /* 0x032fe20000011600 */
[----:B------:R-:W-:-:S02]  /*1640*/  USHF.L.U32 UR10, UR10, 0x7, URZ ;  /* 0x000000070a0a7899 */ /* 0x000fc400080006ff */
[----:B------:R-:W-:Y:S01]  /*1650*/  VOTEU.ALL UP0, P3 ;  /* 0x0000000000ff7886 */ /* 0x000fe20001800000 */
[----:B------:R-:W-:Y:S01]  /*1660*/  UMOV UR4, 0x1 ;  /* 0x0000000100047882 */ /* 0x000fe20000000000 */
[----:B------:R-:W-:Y:S01]  /*1670*/  VOTEU.ALL UP1, P3 ;  /* 0x0000000000ff7886 */ /* 0x000fe20001820000 */
[----:B------:R-:W-:Y:S02]  /*1680*/  R2UR UR18, R2 ;  /* 0x00000000021272ca */ /* 0x000fe400000e0000 */
[----:B------:R-:W-:-:S04]  /*1690*/  @!UP0 UIADD3 UR12, UPT, UPT, -UR4, 0x100000, URZ ;  /* 0x00100000040c8890 */ /* 0x000fc8000fffe1ff */
[----:B------:R-:W-:Y:S02]  /*16a0*/  @!UP0 USHF.L.U32 UR13, UR12, 0xb, URZ ;  /* 0x0000000b0c0d8899 */ /* 0x000fe400080006ff */
[----:B------:R-:W-:Y:S02]  /*16b0*/  @!UP0 USHF.L.U32 UR12, UR12, 0x1, URZ ;  /* 0x000000010c0c8899 */ /* 0x000fe400080006ff */
[----:B------:R-:W-:-:S04]  /*16c0*/  @!UP0 UIADD3 UR4, UPT, UPT, -UR4, 0x100000, URZ ;  /* 0x0010000004048890 */ /* 0x000fc8000fffe1ff */
[----:B------:R-:W-:Y:S02]  /*16d0*/  @!UP0 USHF.L.U32 UR5, UR4, 0xb, URZ ;  /* 0x0000000b04058899 */ /* 0x000fe400080006ff */
[----:B------:R-:W-:Y:S01]  /*16e0*/  @!UP0 USHF.L.U32 UR4, UR4, 0x1, URZ ;  /* 0x0000000104048899 */ /* 0x000fe200080006ff */
[----:B------:R-:W-:Y:S01]  /*16f0*/  VOTEU.ALL UP0, P3 ;  /* 0x0000000000ff7886 */ /* 0x000fe20001800000 */
[----:B------:R-:W1:Y:S04]  /*1700*/  FENCE.VIEW.ASYNC.S ;  /* 0x00000000000073c6 */ /* 0x000e680000000000 */
[----:B-1----:R1:W2:Y:S06]  /*1710*/  @!UP0 SYNCS.EXCH.64 URZ, [UR8+0x1800], UR12 ;  /* 0x0018000c08ff85b2 */ /* 0x0022ac0008000100 */
[----:B------:R1:W4:Y:S01]  /*1720*/  @!UP1 SYNCS.EXCH.64 URZ, [UR8+0x1810], UR4 ;  /* 0x0018100408ff95b2 */ /* 0x0003220008000100 */
[----:B------:R-:W-:Y:S05]  /*1730*/  @!P0 BRA `(.L_x_53) ;  /* 0x0000000400848947 */ /* 0x000fea0003800000 */
[----:B--2-4-:R-:W-:Y:S01]  /*1740*/  BAR.SYNC.DEFER_BLOCKING 0x0 ;  /* 0x0000000000007b1d */ /* 0x014fe20000010000 */
[----:B------:R-:W-:Y:S01]  /*1750*/  ELECT P1, URZ, PT ;  /* 0x0000000000ff782f */ /* 0x000fe20003820000 */
[----:B------:R-:W-:Y:S01]  /*1760*/  @!P3 IMAD.MOV.U32 R2, RZ, RZ, 0x1800 ;  /* 0x00001800ff02b424 */ /* 0x000fe200078e00ff */
[----:B------:R-:W-:Y:S02]  /*1770*/  UIADD3 UR20, UPT, UPT, UR8, 0x1000, URZ ;  /* 0x0000100008147890 */ /* 0x000fe4000fffe0ff */
[----:B------:R-:W-:Y:S02]  /*1780*/  ISETP.LT.U32.AND P1, PT, R68, 0x20, P1 ;  /* 0x000000204400780c */ /* 0x000fe40000f21070 */
[----:B------:R-:W-:Y:S01]  /*1790*/  ELECT P0, URZ, PT ;  /* 0x0000000000ff782f */ /* 0x000fe20003800000 */
[----:B------:R-:W-:-:S03]  /*17a0*/  USHF.R.U32.HI UR14, URZ, 0x4, UR8 ;  /* 0x00000004ff0e7899 */ /* 0x000fc60008011608 */
[----:B------:R-:W-:Y:S01]  /*17b0*/  ISETP.LT.U32.AND P0, PT, R68, 0x20, P0 ;  /* 0x000000204400780c */ /* 0x000fe20000701070 */
[----:B-1----:R-:W-:Y:S02]  /*17c0*/  USHF.R.U32.HI UR12, URZ, 0x4, UR20 ;  /* 0x00000004ff0c7899 */ /* 0x002fe40008011614 */
[----:B------:R-:W-:Y:S02]  /*17d0*/  USGXT.U32 UR14, UR14, 0xe ;  /* 0x0000000e0e0e789a */ /* 0x000fe40008000000 */
[----:B------:R-:W-:Y:S01]  /*17e0*/  USGXT.U32 UR12, UR12, 0xe ;  /* 0x0000000e0c0c789a */ /* 0x000fe20008000000 */
[----:B------:R-:W-:Y:S01]  /*17f0*/  UMOV UR15, 0x40004040 ;  /* 0x40004040000f7882 */ /* 0x000fe20000000000 */
[----:B------:R-:W-:Y:S01]  /*1800*/  VOTEU.ANY UP0, P1 ;  /* 0x0000000000ff7886 */ /* 0x000fe20000800100 */
[----:B------:R-:W-:Y:S01]  /*1810*/  VOTEU.ANY UP2, P1 ;  /* 0x0000000000ff7886 */ /* 0x000fe20000840100 */
[----:B------:R-:W-:-:S03]  /*1820*/  UMOV UR13, 0xc0004010 ;  /* 0xc0004010000d7882 */ /* 0x000fc60000000000 */
[----:B------:R-:W-:Y:S02]  /*1830*/  @UP0 UIADD3 UR21, UPT, UPT, UR8, 0x1800, URZ ;  /* 0x0000180008150890 */ /* 0x000fe4000fffe0ff */
[----:B------:R1:W-:Y:S01]  /*1840*/  @!P3 SYNCS.ARRIVE.TRANS64 RZ, [UR8+0x1800], R2 ;  /* 0x00180002ffffb9a7 */ /* 0x0003e20008000008 */
[----:B------:R-:W-:Y:S01]  /*1850*/  @UP0 UMOV UR22, URZ ;  /* 0x000000ff00160c82 */ /* 0x000fe20008000000 */
[----:B------:R-:W-:Y:S01]  /*1860*/  BAR.SYNC.DEFER_BLOCKING 0x0 ;  /* 0x0000000000007b1d */ /* 0x000fe20000010000 */
[----:B------:R-:W-:-:S05]  /*1870*/  UISETP.NE.U32.AND UP0, UPT, UR18, URZ, UPT ;  /* 0x000000ff1200728c */ /* 0x000fca000bf05070 */
[----:B------:R-:W-:Y:S01]  /*1880*/  VOTEU.ANY UP1, P0 ;  /* 0x0000000000ff7886 */ /* 0x000fe20000020100 */
[----:B------:R-:W-:-:S04]  /*1890*/  VOTEU.ANY UP3, P0 ;  /* 0x0000000000ff7886 */ /* 0x000fc80000060100 */
[----:B------:R-:W-:Y:S01]  /*18a0*/  @UP1 UIADD3 UR9, UPT, UPT, UR8, 0x1800, URZ ;  /* 0x0000180008091890 */ /* 0x000fe2000fffe0ff */
[----:B------:R-:W-:Y:S01]  /*18b0*/  @UP1 UMOV UR11, URZ ;  /* 0x000000ff000b1c82 */ /* 0x000fe20008000000 */
[----:B------:R1:W-:Y:S01]  /*18c0*/  @UP2 UTMALDG.2D [UR20], [UR6] ;  /* 0x00000014060025b4 */ /* 0x0003e20008008000 */
[----:B------:R2:W-:Y:S06]  /*18d0*/  MEMBAR.ALL.CTA ;  /* 0x0000000000007992 */ /* 0x0005ec0000008000 */
[----:B--2---:R-:W2:Y:S02]  /*18e0*/  FENCE.VIEW.ASYNC.S ;  /* 0x00000000000073c6 */ /* 0x004ea40000000000 */
[----:B--2---:R-:W-:Y:S06]  /*18f0*/  BAR.SYNC.DEFER_BLOCKING 0x0 ;  /* 0x0000000000007b1d */ /* 0x004fec0000010000 */
[----:B------:R1:W-:Y:S02]  /*1900*/  @UP3 UTMALDG.2D [UR8], [UR16] ;  /* 0x00000008100035b4 */ /* 0x0003e40008008000 */
[----:B------:R-:W-:Y:S06]  /*1910*/  BAR.SYNC.DEFER_BLOCKING 0x0 ;  /* 0x0000000000007b1d */ /* 0x000fec0000010000 */
[----:B------:R-:W2:Y:S02]  /*1920*/  SYNCS.PHASECHK.TRANS64.TRYWAIT P0, [UR8+0x1800], RZ ;  /* 0x001800ffff0075a7 */ /* 0x000ea40008001108 */
[----:B-12---:R-:W-:Y:S05]  /*1930*/  @!P0 BRA `(.L_x_54) ;  /* 0x0000000800e08947 */ /* 0x006fea0003800000 */
.L_x_66:
[----:B------:R-:W-:Y:S05]  /*1940*/  BRA.U UP0, `(.L_x_55) ;  /* 0x0000000100107547 */ /* 0x000fea000b800000 */
[----:B------:R-:W-:Y:S01]  /*1950*/  UMOV UR4, 0x0 ;  /* 0x0000000000047882 */ /* 0x000fe20000000000 */
[----:B------:R-:W-:Y:S02]  /*1960*/  UMOV UR5, 0x4210010 ;  /* 0x0421001000057882 */ /* 0x000fe40000000000 */
[----:B------:R1:W-:Y:S01]  /*1970*/  UTCQMMA gdesc[UR12], gdesc[UR14], tmem[UR25], tmem[UR4], idesc[UR5], !UPT ;  /* 0x00ff040e0c0075ea */ /* 0x0003e2000f800319 */
[----:B------:R-:W-:Y:S02]  /*1980*/  NOP ;  /* 0x0000000000007918 */ /* 0x000fe40000000000 */
.L_x_55:
[----:B------:R-:W-:Y:S01]  /*1990*/  ELECT P0, URZ, PT ;  /* 0x0000000000ff782f */ /* 0x000fe20003800000 */
[----:B-1----:R-:W-:-:S03]  /*19a0*/  UIADD3 UR4, UPT, UPT, UR8, 0x1810, URZ ;  /* 0x0000181008047890 */ /* 0x002fc6000fffe0ff */
[----:B------:R-:W-:Y:S01]  /*19b0*/  ISETP.LT.U32.AND P0, PT, R68, 0x20, P0 ;  /* 0x000000204400780c */ /* 0x000fe20000701070 */
[----:B------:R-:W-:-:S12]  /*19c0*/  UMOV UR5, URZ ;  /* 0x000000ff00057c82 */ /* 0x000fd80008000000 */
[----:B------:R-:W-:Y:S01]  /*19d0*/  VOTEU.ANY UP0, P0 ;  /* 0x0000000000ff7886 */ /* 0x000fe20000000100 */
[----:B------:R-:W-:Y:S01]  /*19e0*/  VOTEU.ANY UP1, P0 ;  /* 0x0000000000ff7886 */ /* 0x000fe20000020100 */
[----:B------:R-:W-:-:S03]  /*19f0*/  ISETP.GE.U32.AND P0, PT, R10, 0x21, PT ;  /* 0x000000210a00780c */ /* 0x000fc60003f06070 */
[----:B------:R-:W-:Y:S02]  /*1a00*/  @UP0 UMOV UR9, UR4 ;  /* 0x0000000400090c82 */ /* 0x000fe40008000000 */
[----:B------:R1:W-:Y:S01]  /*1a10*/  @UP1 UTCBAR [UR9], URZ ;  /* 0x000000ff090013e9 */ /* 0x0003e200080000ff */
[----:B------:R-:W-:Y:S06]  /*1a20*/  BAR.SYNC.DEFER_BLOCKING 0x0 ;  /* 0x0000000000007b1d */ /* 0x000fec0000010000 */
[----:B------:R-:W2:Y:S02]  /*1a30*/  SYNCS.PHASECHK.TRANS64.TRYWAIT P1, [UR8+0x1810], RZ ;  /* 0x001810ffff0075a7 */ /* 0x000ea40008021108 */
[----:B-12---:R-:W-:Y:S05]  /*1a40*/  @!P1 BRA `(.L_x_56) ;  /* 0x0000000800a89947 */ /* 0x006fea0003800000 */
.L_x_67:
[----:B------:R-:W-:Y:S05]  /*1a50*/  @!P0 BRA `(.L_x_53) ;  /* 0x0000000000bc8947 */ /* 0x000fea0003800000 */
[----:B------:R-:W-:Y:S01]  /*1a60*/  IMAD.MOV.U32 R2, RZ, RZ, 0x1 ;  /* 0x00000001ff027424 */ /* 0x000fe200078e00ff */
[----:B------:R-:W1:Y:S01]  /*1a70*/  LDCU UR26, c[0x0][0x3a0] ;  /* 0x00007400ff1a77ac */ /* 0x000e620008000800 */
[----:B------:R-:W-:-:S05]  /*1a80*/  UMOV UR22, 0x20 ;  /* 0x0000002000167882 */ /* 0x000fca0000000000 */
.L_x_60:
[----:B------:R-:W-:Y:S01]  /*1a90*/  BAR.SYNC.DEFER_BLOCKING 0x0 ;  /* 0x0000000000007b1d */ /* 0x000fe20000010000 */
[----:B------:R-:W-:Y:S01]  /*1aa0*/  ELECT P1, URZ, PT ;  /* 0x0000000000ff782f */ /* 0x000fe20003820000 */
[----:B------:R-:W-:Y:S01]  /*1ab0*/  @!P3 IMAD.MOV.U32 R3, RZ, RZ, 0x1800 ;  /* 0x00001800ff03b424 */ /* 0x000fe200078e00ff */
[----:B------:R-:W-:Y:S02]  /*1ac0*/  ELECT P0, URZ, PT ;  /* 0x0000000000ff782f */ /* 0x000fe40003800000 */
[C---:B------:R-:W-:Y:S01]  /*1ad0*/  ISETP.LT.U32.AND P1, PT, R68.reuse, 0x20, P1 ;  /* 0x000000204400780c */ /* 0x040fe20000f21070 */
[----:B------:R-:W-:Y:S01]  /*1ae0*/  UMOV UR11, UR22 ;  /* 0x00000016000b7c82 */ /* 0x000fe20008000000 */
[----:B------:R-:W-:-:S11]  /*1af0*/  ISETP.LT.U32.AND P0, PT, R68, 0x20, P0 ;  /* 0x000000204400780c */ /* 0x000fd60000701070 */
[----:B------:R-:W-:Y:S02]  /*1b00*/  VOTEU.ANY UP0, P1 ;  /* 0x0000000000ff7886 */ /* 0x000fe40000800100 */
[----:B------:R-:W-:-:S03]  /*1b10*/  VOTEU.ANY UP1, P0 ;  /* 0x0000000000ff7886 */ /* 0x000fc60000020100 */
[----:B--2---:R-:W-:Y:S02]  /*1b20*/  @UP0 UIADD3 UR20, UPT, UPT, UR8, 0x1000, URZ ;  /* 0x0000100008140890 */ /* 0x004fe4000fffe0ff */
[----:B------:R2:W-:Y:S01]  /*1b30*/  @!P3 SYNCS.ARRIVE.TRANS64 RZ, [UR8+0x1800], R3 ;  /* 0x00180003ffffb9a7 */ /* 0x0005e20008000008 */
[----:B------:R-:W-:Y:S01]  /*1b40*/  @UP0 UIADD3 UR21, UPT, UPT, UR8, 0x1800, URZ ;  /* 0x0000180008150890 */ /* 0x000fe2000fffe0ff */
[----:B------:R-:W-:Y:S01]  /*1b50*/  VOTEU.ANY UP0, P1 ;  /* 0x0000000000ff7886 */ /* 0x000fe20000800100 */
[----:B------:R-:W-:Y:S01]  /*1b60*/  BAR.SYNC.DEFER_BLOCKING 0x0 ;  /* 0x0000000000007b1d */ /* 0x000fe20000010000 */
[----:B------:R-:W-:Y:S01]  /*1b70*/  @UP1 UIADD3 UR9, UPT, UPT, UR8, 0x1800, URZ ;  /* 0x0000180008091890 */ /* 0x000fe2000fffe0ff */
[----:B--2---:R-:W-:-:S04]  /*1b80*/  IMAD.U32 R3, R2, -0x80000000, RZ ;  /* 0x8000000002037824 */ /* 0x004fc800078e00ff */
[----:B------:R-:W-:Y:S01]  /*1b90*/  VOTEU.ANY UP1, P0 ;  /* 0x0000000000ff7886 */ /* 0x000fe20000020100 */
[----:B------:R2:W-:Y:S01]  /*1ba0*/  @UP0 UTMALDG.2D [UR20], [UR6] ;  /* 0x00000014060005b4 */ /* 0x0005e20008008000 */
[----:B------:R-:W-:Y:S01]  /*1bb0*/  UISETP.NE.U32.AND UP0, UPT, UR18, URZ, UPT ;  /* 0x000000ff1200728c */ /* 0x000fe2000bf05070 */
[----:B------:R4:W-:Y:S06]  /*1bc0*/  MEMBAR.ALL.CTA ;  /* 0x0000000000007992 */ /* 0x0009ec0000008000 */
[----:B----4-:R-:W4:Y:S02]  /*1bd0*/  FENCE.VIEW.ASYNC.S ;  /* 0x00000000000073c6 */ /* 0x010f240000000000 */
[----:B----4-:R-:W-:Y:S06]  /*1be0*/  BAR.SYNC.DEFER_BLOCKING 0x0 ;  /* 0x0000000000007b1d */ /* 0x010fec0000010000 */
[----:B------:R2:W-:Y:S02]  /*1bf0*/  @UP1 UTMALDG.2D [UR8], [UR16] ;  /* 0x00000008100015b4 */ /* 0x0005e40008008000 */
[----:B------:R-:W-:Y:S06]  /*1c00*/  BAR.SYNC.DEFER_BLOCKING 0x0 ;  /* 0x0000000000007b1d */ /* 0x000fec0000010000 */
[----:B------:R-:W4:Y:S02]  /*1c10*/  SYNCS.PHASECHK.TRANS64.TRYWAIT P0, [UR8+0x1800], R3 ;  /* 0x00180003ff0075a7 */ /* 0x000f240008001108 */
[----:B--2-4-:R-:W-:Y:S05]  /*1c20*/  @!P0 BRA `(.L_x_57) ;  /* 0x00000008003c8947 */ /* 0x014fea0003800000 */
.L_x_68:
[----:B------:R-:W-:Y:S05]  /*1c30*/  BRA.U UP0, `(.L_x_58) ;  /* 0x0000000100107547 */ /* 0x000fea000b800000 */
[----:B------:R-:W-:Y:S01]  /*1c40*/  UMOV UR20, 0x0 ;  /* 0x0000000000147882 */ /* 0x000fe20000000000 */
[----:B------:R-:W-:Y:S02]  /*1c50*/  UMOV UR21, 0x4210010 ;  /* 0x0421001000157882 */ /* 0x000fe40000000000 */
[----:B------:R2:W-:Y:S01]  /*1c60*/  UTCQMMA gdesc[UR12], gdesc[UR14], tmem[UR25], tmem[UR20], idesc[UR21], UPT ;  /* 0x00ff140e0c0075ea */ /* 0x0005e2000b800319 */
[----:B------:R-:W-:Y:S02]  /*1c70*/  NOP ;  /* 0x0000000000007918 */ /* 0x000fe40000000000 */
.L_x_58:
[----:B------:R-:W-:-:S04]  /*1c80*/  ELECT P0, URZ, PT ;  /* 0x0000000000ff782f */ /* 0x000fc80003800000 */
[----:B------:R-:W-:-:S13]  /*1c90*/  ISETP.LT.U32.AND P0, PT, R68, 0x20, P0 ;  /* 0x000000204400780c */ /* 0x000fda0000701070 */
[----:B------:R-:W-:Y:S01]  /*1ca0*/  VOTEU.ANY UP0, P0 ;  /* 0x0000000000ff7886 */ /* 0x000fe20000000100 */
[----:B------:R-:W-:-:S04]  /*1cb0*/  VOTEU.ANY UP1, P0 ;  /* 0x0000000000ff7886 */ /* 0x000fc80000020100 */
[----:B------:R-:W-:Y:S02]  /*1cc0*/  @UP0 UMOV UR9, UR4 ;  /* 0x0000000400090c82 */ /* 0x000fe40008000000 */
[----:B------:R4:W-:Y:S01]  /*1cd0*/  @UP1 UTCBAR [UR9], URZ ;  /* 0x000000ff090013e9 */ /* 0x0009e200080000ff */
[----:B------:R-:W-:Y:S06]  /*1ce0*/  BAR.SYNC.DEFER_BLOCKING 0x0 ;  /* 0x0000000000007b1d */ /* 0x000fec0000010000 */
[----:B------:R-:W5:Y:S02]  /*1cf0*/  SYNCS.PHASECHK.TRANS64.TRYWAIT P0, [UR8+0x1810], R3 ;  /* 0x00181003ff0075a7 */ /* 0x000f640008001108 */
[----:B----45:R-:W-:Y:S05]  /*1d00*/  @!P0 BRA `(.L_x_59) ;  /* 0x0000000800108947 */ /* 0x030fea0003800000 */
.L_x_69:
[----:B------:R-:W-:Y:S01]  /*1d10*/  UIADD3 UR22, UPT, UPT, UR22, 0x20, URZ ;  /* 0x0000002016167890 */ /* 0x000fe2000fffe0ff */
[----:B------:R-:W-:-:S03]  /*1d20*/  LOP3.LUT R2, R2, 0x1, RZ, 0x3c, !PT ;  /* 0x0000000102027812 */ /* 0x000fc600078e3cff */
[----:B-1----:R-:W-:-:S09]  /*1d30*/  UISETP.GE.AND UP0, UPT, UR22, UR26, UPT ;  /* 0x0000001a1600728c */ /* 0x002fd2000bf06270 */
[----:B------:R-:W-:Y:S05]  /*1d40*/  BRA.U !UP0, `(.L_x_60) ;  /* 0xfffffffd08507547 */ /* 0x000fea000b83ffff */
.L_x_53:
[----:B--2-4-:R-:W-:Y:S01]  /*1d50*/  BAR.SYNC.DEFER_BLOCKING 0x0 ;  /* 0x0000000000007b1d */ /* 0x014fe20000010000 */
[----:B------:R-:W-:-:S05]  /*1d60*/  IMAD.SHL.U32 R2, R0, 0x40, RZ ;  /* 0x0000004000027824 */ /* 0x000fca00078e00ff */
[----:B------:R-:W-:Y:S04]  /*1d70*/  BSSY.RECONVERGENT B3, `(.L_x_61) ;  /* 0x0000004000037945 */ /* 0x000fe80003800200 */
[----:B------:R-:W-:Y:S05]  /*1d80*/  @P3 BRA `(.L_x_62) ;  /* 0x0000000000083947 */ /* 0x000fea0003800000 */
[----:B------:R-:W2:Y:S02]  /*1d90*/  SYNCS.CCTL.IV [UR8+0x1800] ;  /* 0x00180000ff0079b1 */ /* 0x000ea40008000008 */
[----:B--2---:R-:W2:Y:S02]  /*1da0*/  SYNCS.CCTL.IV [UR8+0x1810] ;  /* 0x00181000ff0079b1 */ /* 0x004ea40008000008 */
.L_x_62:
[----:B-1----:R-:W-:Y:S05]  /*1db0*/  BSYNC.RECONVERGENT B3 ;  /* 0x0000000000037941 */ /* 0x002fea0003800200 */
.L_x_61:
[----:B------:R-:W-:Y:S01]  /*1dc0*/  USHF.L.U32 UR18, UR18, 0x15, URZ ;  /* 0x0000001512127899 */ /* 0x000fe200080006ff */
[----:B------:R-:W-:Y:S01]  /*1dd0*/  IMAD.SHL.U32 R3, R0, 0x10, RZ ;  /* 0x0000001000037824 */ /* 0x000fe200078e00ff */
[----:B------:R-:W-:Y:S01]  /*1de0*/  LOP3.LUT R2, R2, 0x1800, RZ, 0xc0, !PT ;  /* 0x0000180002027812 */ /* 0x000fe200078ec0ff */
[C---:B---3--:R-:W-:Y:S01]  /*1df0*/  IMAD.SHL.U32 R4, R0.reuse, 0x4, RZ ;  /* 0x0000000400047824 */ /* 0x048fe200078e00ff */
[----:B------:R-:W-:Y:S01]  /*1e00*/  ULOP3.LUT UR18, UR18, 0x600000, URZ, 0xc0, !UPT ;  /* 0x0060000012127892 */ /* 0x000fe2000f8ec0ff */
[----:B------:R-:W-:Y:S01]  /*1e10*/  IMAD.SHL.U32 R0, R0, 0x80, RZ ;  /* 0x0000008000007824 */ /* 0x000fe200078e00ff */
[----:B------:R-:W-:Y:S02]  /*1e20*/  LOP3.LUT R3, R2, 0x70, R3, 0xf8, !PT ;  /* 0x0000007002037812 */ /* 0x000fe400078ef803 */
[----:B------:R-:W-:Y:S01]  /*1e30*/  ELECT P0, URZ, PT ;  /* 0x0000000000ff782f */ /* 0x000fe20003800000 */
[----:B------:R-:W-:Y:S01]  /*1e40*/  UIADD3 UR18, UPT, UPT, UR25, UR18, URZ ;  /* 0x0000001219127290 */ /* 0x000fe2000fffe0ff */
[----:B------:R-:W-:Y:S01]  /*1e50*/  LOP3.LUT R3, R3, 0x40, R4, 0x78, !PT ;  /* 0x0000004003037812 */ /* 0x000fe200078e7804 */
[----:B------:R-:W-:Y:S01]  /*1e60*/  UMOV UR9, UR10 ;  /* 0x0000000a00097c82 */ /* 0x000fe20008000000 */
[----:B------:R-:W-:Y:S01]  /*1e70*/  ISETP.LT.U32.AND P0, PT, R68, 0x20, P0 ;  /* 0x000000204400780c */ /* 0x000fe20000701070 */
[----:B------:R-:W-:Y:S01]  /*1e80*/  UMOV UR10, UR23 ;  /* 0x00000017000a7c82 */ /* 0x000fe20008000000 */
[----:B------:R-:W-:-:S04]  /*1e90*/  LOP3.LUT R0, R3, 0x780, R0, 0xf8, !PT ;  /* 0x0000078003007812 */ /* 0x000fc800078ef800 */
[----:B------:R-:W-:Y:S01]  /*1ea0*/  LDTM.16dp32bit_t0_t15.x64 R4, tmem[UR18] ;  /* 0x00000012000479ee */ /* 0x000fe20008b00000 */
[----:B------:R-:W1:Y:S01]  /*1eb0*/  LDTM.16dp32bit_t16_t31.x64 R4, tmem[UR18+0x40] ;  /* 0x00004012000479ee */ /* 0x000e620008b20000 */
[----:B------:R-:W-:Y:S01]  /*1ec0*/  NOP ;  /* 0x0000000000007918 */ /* 0x000fe20000000000 */
[C---:B------:R-:W-:Y:S02]  /*1ed0*/  LOP3.LUT R2, R0.reuse, 0x10, RZ, 0x3c, !PT ;  /* 0x0000001000027812 */ /* 0x040fe400078e3cff */
[----:B------:R-:W-:Y:S02]  /*1ee0*/  LOP3.LUT R3, R0, 0x20, RZ, 0x3c, !PT ;  /* 0x0000002000037812 */ /* 0x000fe400078e3cff */
[----:B-1----:R-:W-:Y:S01]  /*1ef0*/  VOTEU.ANY UP0, P0 ;  /* 0x0000000000ff7886 */ /* 0x002fe20000000100 */
[----:B------:R-:W-:-:S04]  /*1f00*/  VOTEU.ANY UP1, P0 ;  /* 0x0000000000ff7886 */ /* 0x000fc80000020100 */
[----:B------:R-:W-:Y:S01]  /*1f10*/  @UP0 UMOV UR4, UR19 ;  /* 0x0000001300040c82 */ /* 0x000fe20008000000 */
[----:B------:R-:W-:Y:S01]  /*1f20*/  @UP0 UMOV UR5, UR24 ;  /* 0x0000001800050c82 */ /* 0x000fe20008000000 */
[----:B--2---:R-:W-:Y:S01]  /*1f30*/  BAR.SYNC.DEFER_BLOCKING 0x0 ;  /* 0x0000000000007b1d */ /* 0x004fe20000010000 */
[----:B------:R-:W-:Y:S02]  /*1f40*/  F2FP.SATFINITE.E4M3.F32.PACK_AB_MERGE_C R6, R7, R6, RZ ;  /* 0x000000060706723e */ /* 0x000fe400048070ff */
[----:B------:R-:W-:Y:S02]  /*1f50*/  F2FP.SATFINITE.E4M3.F32.PACK_AB_MERGE_C R10, R11, R10, RZ ;  /* 0x0000000a0b0a723e */ /* 0x000fe400048070ff */
[----:B------:R-:W-:Y:S02]  /*1f60*/  F2FP.SATFINITE.E4M3.F32.PACK_AB_MERGE_C R14, R15, R14, RZ ;  /* 0x0000000e0f0e723e */ /* 0x000fe400048070ff */
[----:B------:R-:W-:Y:S02]  /*1f70*/  F2FP.SATFINITE.E4M3.F32.PACK_AB_MERGE_C R7, R19, R18, RZ ;  /* 0x000000121307723e */ /* 0x000fe400048070ff */
[----:B------:R-:W-:-:S02]  /*1f80*/  F2FP.SATFINITE.E4M3.F32.PACK_AB_MERGE_C R22, R23, R22, RZ ;  /* 0x000000161716723e */ /* 0x000fc400048070ff */
[----:B------:R-:W-:Y:S02]  /*1f90*/  F2FP.SATFINITE.E4M3.F32.PACK_AB_MERGE_C R26, R27, R26, RZ ;  /* 0x0000001a1b1a723e */ /* 0x000fe400048070ff */
        /* <DEDUP_REMOVED lines=10> */
[----:B------:R-:W-:-:S02]  /*2040*/  F2FP.SATFINITE.E4M3.F32.PACK_AB_MERGE_C R4, R5, R4, R6 ;  /* 0x000000040504723e */ /* 0x000fc40004807006 */
[----:B------:R-:W-:Y:S02]  /*2050*/  F2FP.SATFINITE.E4M3.F32.PACK_AB_MERGE_C R5, R9, R8, R10 ;  /* 0x000000080905723e */ /* 0x000fe4000480700a */
[----:B------:R-:W-:Y:S02]  /*2060*/  F2FP.SATFINITE.E4M3.F32.PACK_AB_MERGE_C R6, R13, R12, R14 ;  /* 0x0000000c0d06723e */ /* 0x000fe4000480700e */
[----:B------:R-:W-:Y:S02]  /*2070*/  F2FP.SATFINITE.E4M3.F32.PACK_AB_MERGE_C R7, R17, R16, R7 ;  /* 0x000000101107723e */ /* 0x000fe40004807007 */
[----:B------:R-:W-:Y:S02]  /*2080*/  F2FP.SATFINITE.E4M3.F32.PACK_AB_MERGE_C R20, R21, R20, R22 ;  /* 0x000000141514723e */ /* 0x000fe40004807016 */
[----:B------:R-:W-:Y:S01]  /*2090*/  F2FP.SATFINITE.E4M3.F32.PACK_AB_MERGE_C R21, R25, R24, R26 ;  /* 0x000000181915723e */ /* 0x000fe2000480701a */
[----:B------:R1:W-:Y:S01]  /*20a0*/  STS.128 [R0+UR8], R4 ;  /* 0x0000000400007988 */ /* 0x0003e20008000c08 */
[----:B------:R-:W-:-:S02]  /*20b0*/  F2FP.SATFINITE.E4M3.F32.PACK_AB_MERGE_C R22, R29, R28, R30 ;  /* 0x0000001c1d16723e */ /* 0x000fc4000480701e */
[----:B------:R-:W-:Y:S02]  /*20c0*/  F2FP.SATFINITE.E4M3.F32.PACK_AB_MERGE_C R23, R33, R32, R23 ;  /* 0x000000202117723e */ /* 0x000fe40004807017 */
[----:B------:R-:W-:Y:S02]  /*20d0*/  F2FP.SATFINITE.E4M3.F32.PACK_AB_MERGE_C R36, R37, R36, R38 ;  /* 0x000000242524723e */ /* 0x000fe40004807026 */
[----:B------:R-:W-:Y:S01]  /*20e0*/  F2FP.SATFINITE.E4M3.F32.PACK_AB_MERGE_C R37, R41, R40, R42 ;  /* 0x000000282925723e */ /* 0x000fe2000480702a */
[----:B------:R1:W-:Y:S01]  /*20f0*/  STS.128 [R2+UR8], R20 ;  /* 0x0000001402007988 */ /* 0x0003e20008000c08 */
[----:B------:R-:W-:Y:S02]  /*2100*/  F2FP.SATFINITE.E4M3.F32.PACK_AB_MERGE_C R38, R45, R44, R46 ;  /* 0x0000002c2d26723e */ /* 0x000fe4000480702e */
[----:B------:R-:W-:Y:S02]  /*2110*/  F2FP.SATFINITE.E4M3.F32.PACK_AB_MERGE_C R39, R49, R48, R50 ;  /* 0x000000303127723e */ /* 0x000fe40004807032 */
[----:B------:R-:W-:-:S02]  /*2120*/  F2FP.SATFINITE.E4M3.F32.PACK_AB_MERGE_C R52, R53, R52, R54 ;  /* 0x000000343534723e */ /* 0x000fc40004807036 */
[----:B------:R-:W-:Y:S01]  /*2130*/  F2FP.SATFINITE.E4M3.F32.PACK_AB_MERGE_C R53, R57, R56, R58 ;  /* 0x000000383935723e */ /* 0x000fe2000480703a */
[----:B------:R1:W-:Y:S01]  /*2140*/  STS.128 [R3+UR8], R36 ;  /* 0x0000002403007988 */ /* 0x0003e20008000c08 */
[----:B------:R-:W-:Y:S02]  /*2150*/  F2FP.SATFINITE.E4M3.F32.PACK_AB_MERGE_C R54, R61, R60, R62 ;  /* 0x0000003c3d36723e */ /* 0x000fe4000480703e */
[----:B------:R-:W-:Y:S02]  /*2160*/  F2FP.SATFINITE.E4M3.F32.PACK_AB_MERGE_C R55, R65, R64, R66 ;  /* 0x000000404137723e */ /* 0x000fe40004807042 */
[----:B------:R-:W-:-:S05]  /*2170*/  LOP3.LUT R8, R0, 0x30, RZ, 0x3c, !PT ;  /* 0x0000003000087812 */ /* 0x000fca00078e3cff */
[----:B------:R1:W-:Y:S01]  /*2180*/  STS.128 [R8+UR8], R52 ;  /* 0x0000003408007988 */ /* 0x0003e20008000c08 */
[----:B------:R2:W-:Y:S06]  /*2190*/  MEMBAR.ALL.CTA ;  /* 0x0000000000007992 */ /* 0x0005ec0000008000 */
[----:B--2---:R-:W2:Y:S02]  /*21a0*/  FENCE.VIEW.ASYNC.S ;  /* 0x00000000000073c6 */ /* 0x004ea40000000000 */
[----:B--2---:R-:W-:Y:S06]  /*21b0*/  BAR.SYNC.DEFER_BLOCKING 0x0 ;  /* 0x0000000000007b1d */ /* 0x004fec0000010000 */
[----:B------:R1:W-:Y:S01]  /*21c0*/  @UP1 UTMASTG.2D [UR8], [UR4] ;  /* 0x00000008040013b5 */ /* 0x0003e20008008000 */
[----:B------:R0:W-:Y:S01]  /*21d0*/  UTMACMDFLUSH ;  /* 0x00000000000079b7 */ /* 0x0001e20000000000 */
[----:B------:R-:W-:-:S04]  /*21e0*/  DEPBAR.LE SB0, 0x0 ;  /* 0x000080000000791a */ /* 0x000fc80000000000 */
[----:B------:R-:W-:Y:S08]  /*21f0*/  BAR.SYNC.DEFER_BLOCKING 0x0 ;  /* 0x0000000000007b1d */ /* 0x000ff00000010000 */
[----:B------:R-:W-:Y:S06]  /*2200*/  BAR.SYNC.DEFER_BLOCKING 0x0 ;  /* 0x0000000000007b1d */ /* 0x000fec0000010000 */
[----:B-1----:R-:W-:Y:S05]  /*2210*/  @P2 BRA `(.L_x_63) ;  /* 0x0000000000a02947 */ /* 0x002fea0003800000 */
[----:B------:R-:W1:Y:S01]  /*2220*/  S2UR UR5, SR_CgaCtaId ;  /* 0x00000000000579c3 */ /* 0x000e620000008800 */
[----:B------:R-:W-:Y:S01]  /*2230*/  NOP ;  /* 0x0000000000007918 */ /* 0x000fe20000000000 */
[----:B------:R-:W-:Y:S01]  /*2240*/  UMOV UR4, 0x50 ;  /* 0x0000005000047882 */ /* 0x000fe20000000000 */
[----:B------:R-:W-:Y:S02]  /*2250*/  IMAD.U32 R0, RZ, RZ, UR25 ;  /* 0x00000019ff007e24 */ /* 0x000fe4000f8e00ff */
[----:B------:R-:W-:Y:S02]  /*2260*/  IMAD.MOV.U32 R3, RZ, RZ, 0xf ;  /* 0x0000000fff037424 */ /* 0x000fe400078e00ff */
[----:B------:R-:W-:Y:S01]  /*2270*/  IMAD.MOV.U32 R7, RZ, RZ, 0x1 ;  /* 0x00000001ff077424 */ /* 0x000fe200078e00ff */
[----:B------:R-:W-:-:S04]  /*2280*/  LOP3.LUT R0, R0, 0xffff, RZ, 0xc0, !PT ;  /* 0x0000ffff00007812 */ /* 0x000fc800078ec0ff */
[----:B------:R-:W-:-:S05]  /*2290*/  SHF.R.U32.HI R0, RZ, 0x5, R0 ;  /* 0x00000005ff007819 */ /* 0x000fca0000011600 */
[----:B------:R-:W-:Y:S01]  /*22a0*/  VIADD R2, R0, 0x10 ;  /* 0x0000001000027836 */ /* 0x000fe20000000000 */
[----:B------:R-:W-:Y:S01]  /*22b0*/  SHF.L.U32 R0, R3, R0, RZ ;  /* 0x0000000003007219 */ /* 0x000fe200000006ff */
[----:B-1----:R-:W-:-:S03]  /*22c0*/  ULEA UR6, UR5, UR4, 0x18 ;  /* 0x0000000405067291 */ /* 0x002fc6000f8ec0ff */
[----:B------:R-:W-:-:S04]  /*22d0*/  SHF.L.U32 R3, R7, R2, RZ ;  /* 0x0000000207037219 */ /* 0x000fc800000006ff */
[----:B------:R-:W-:Y:S02]  /*22e0*/  LOP3.LUT R0, R3, R0, RZ, 0xfc, !PT ;  /* 0x0000000003007212 */ /* 0x000fe400078efcff */
[----:B------:R-:W1:Y:S02]  /*22f0*/  LDS R5, [UR6] ;  /* 0x00000006ff057984 */ /* 0x000e640008000800 */
[C---:B------:R-:W-:Y:S02]  /*2300*/  LOP3.LUT R2, R0.reuse, 0xffff, RZ, 0xc0, !PT ;  /* 0x0000ffff00027812 */ /* 0x040fe400078ec0ff */
[----:B-1----:R-:W-:-:S04]  /*2310*/  LOP3.LUT R3, R0, 0xffff, R5, 0x80, !PT ;  /* 0x0000ffff00037812 */ /* 0x002fc800078e8005 */
[----:B------:R-:W-:-:S13]  /*2320*/  ISETP.NE.AND P0, PT, R3, R2, PT ;  /* 0x000000020300720c */ /* 0x000fda0003f05270 */
[----:B------:R-:W-:Y:S05]  /*2330*/  @P0 BRA `(.L_x_64) ;  /* 0x0000000000500947 */ /* 0x000fea0003800000 */
[----:B------:R-:W-:Y:S02]  /*2340*/  SHF.R.U32.HI R5, RZ, 0x10, R5 ;  /* 0x00000010ff057819 */ /* 0x000fe40000011605 */
[----:B------:R-:W-:-:S04]  /*2350*/  SHF.R.U32.HI R2, RZ, 0x10, R0 ;  /* 0x00000010ff027819 */ /* 0x000fc80000011600 */
[----:B------:R-:W-:-:S04]  /*2360*/  LOP3.LUT R5, R5, R2, RZ, 0xc0, !PT ;  /* 0x0000000205057212 */ /* 0x000fc800078ec0ff */
[----:B------:R-:W-:-:S13]  /*2370*/  ISETP.NE.AND P0, PT, R5, R2, PT ;  /* 0x000000020500720c */ /* 0x000fda0003f05270 */
[----:B------:R-:W-:Y:S05]  /*2380*/  @P0 BRA `(.L_x_65) ;  /* 0x0000000000300947 */ /* 0x000fea0003800000 */
[----:B------:R-:W-:Y:S01]  /*2390*/  R2UR UR4, R0 ;  /* 0x00000000000472ca */ /* 0x000fe200000e0000 */
[----:B------:R-:W-:Y:S01]  /*23a0*/  VOTEU.ANY UR5, UPT, PT ;  /* 0x0000000000057886 */ /* 0x000fe200038e0100 */
[----:B------:R-:W1:Y:S01]  /*23b0*/  S2R R0, SR_LANEID ;  /* 0x0000000000007919 */ /* 0x000e620000000000 */
[----:B------:R-:W-:-:S10]  /*23c0*/  UFLO.U32 UR5, UR5 ;  /* 0x00000005000572bd */ /* 0x000fd400080e0000 */
[----:B------:R-:W-:-:S06]  /*23d0*/  ULOP3.LUT UR4, URZ, UR4, URZ, 0x33, !UPT ;  /* 0x00000004ff047292 */ /* 0x000fcc000f8e33ff */
[----:B------:R-:W-:-:S04]  /*23e0*/  IMAD.U32 R2, RZ, RZ, UR4 ;  /* 0x00000004ff027e24 */ /* 0x000fc8000f8e00ff */
[----:B------:R-:W2:Y:S02]  /*23f0*/  REDUX UR7, R2 ;  /* 0x00000000020773c4 */ /* 0x000ea40000000000 */
[----:B------:R3:W-:Y:S01]  /*2400*/  UTCATOMSWS.AND URZ, UR4 ;  /* 0x0000000400ff79e3 */ /* 0x0007e20008000000 */
[----:B-1----:R-:W-:Y:S01]  /*2410*/  ISETP.EQ.U32.AND P0, PT, R0, UR5, PT ;  /* 0x0000000500007c0c */ /* 0x002fe2000bf02070 */
[----:B--2---:R-:W-:-:S12]  /*2420*/  IMAD.U32 R0, RZ, RZ, UR7 ;  /* 0x00000007ff007e24 */ /* 0x004fd8000f8e00ff */
[----:B------:R3:W-:Y:S01]  /*2430*/  @P0 ATOMS.AND RZ, [UR6], R0 ;  /* 0x00000000ffff098c */ /* 0x0007e2000a800006 */
[----:B------:R-:W-:Y:S05]  /*2440*/  BRA `(.L_x_63) ;  /* 0x0000000000147947 */ /* 0x000fea0003800000 */
.L_x_65:
[----:B------:R-:W-:-:S07]  /*2450*/  MOV R2, 0x2470 ;  /* 0x0000247000027802 */ /* 0x000fce0000000f00 */
[----:B------:R-:W-:Y:S05]  /*2460*/  CALL.REL.NOINC `($__internal_0_$__cuda_sm10x_tcgen05_guardrail_trap_col_being_dealloced_not_returned_by_alloc) ;  /* 0x0000000000447944 */ /* 0x000fea0003c00000 */
[----:B------:R-:W-:Y:S05]  /*2470*/  BRA `(.L_x_63) ;  /* 0x0000000000087947 */ /* 0x000fea0003800000 */
.L_x_64:
[----:B------:R-:W-:-:S07]  /*2480*/  MOV R2, 0x24a0 ;  /* 0x000024a000027802 */ /* 0x000fce0000000f00 */
[----:B------:R-:W-:Y:S05]  /*2490*/  CALL.REL.NOINC `($__internal_2_$__cuda_sm10x_tcgen05_guardrail_trap_unallocated_columns_being_dealloced) ;  /* 0x0000000000507944 */ /* 0x000fea0003c00000 */
.L_x_63:
[----:B------:R-:W-:Y:S01]  /*24a0*/  NOP ;  /* 0x0000000000007918 */ /* 0x000fe20000000000 */
[----:B---3--:R-:W-:Y:S05]  /*24b0*/  EXIT ;  /* 0x000000000000794d */ /* 0x008fea0003800000 */
.L_x_54:
[----:B------:R-:W1:Y:S02]  /*24c0*/  SYNCS.PHASECHK.TRANS64.TRYWAIT P0, [UR8+0x1800], RZ ;  /* 0x001800ffff0075a7 */ /* 0x000e640008001108 */
[----:B-1----:R-:W-:Y:S05]  /*24d0*/  @!P0 BRA `(.L_x_54) ;  /* 0xfffffffc00f88947 */ /* 0x002fea000383ffff */
[----:B------:R-:W-:Y:S05]  /*24e0*/  BRA `(.L_x_66) ;  /* 0xfffffff400147947 */ /* 0x000fea000383ffff */
.L_x_56:
[----:B------:R-:W1:Y:S02]  /*24f0*/  SYNCS.PHASECHK.TRANS64.TRYWAIT P1, [UR8+0x1810], RZ ;  /* 0x001810ffff0075a7 */ /* 0x000e640008021108 */
[----:B-1----:R-:W-:Y:S05]  /*2500*/  @!P1 BRA `(.L_x_56) ;  /* 0xfffffffc00f89947 */ /* 0x002fea000383ffff */
[----:B------:R-:W-:Y:S05]  /*2510*/  BRA `(.L_x_67) ;  /* 0xfffffff4004c7947 */ /* 0x000fea000383ffff */
.L_x_57:
[----:B------:R-:W2:Y:S02]  /*2520*/  SYNCS.PHASECHK.TRANS64.TRYWAIT P0, [UR8+0x1800], R3 ;  /* 0x00180003ff0075a7 */ /* 0x000ea40008001108 */
[----:B--2---:R-:W-:Y:S05]  /*2530*/  @!P0 BRA `(.L_x_57) ;  /* 0xfffffffc00f88947 */ /* 0x004fea000383ffff */
[----:B------:R-:W-:Y:S05]  /*2540*/  BRA `(.L_x_68) ;  /* 0xfffffff400b87947 */ /* 0x000fea000383ffff */
.L_x_59:
[----:B------:R-:W4:Y:S02]  /*2550*/  SYNCS.PHASECHK.TRANS64.TRYWAIT P0, [UR8+0x1810], R3 ;  /* 0x00181003ff0075a7 */ /* 0x000f240008001108 */
[----:B----4-:R-:W-:Y:S05]  /*2560*/  @!P0 BRA `(.L_x_59) ;  /* 0xfffffffc00f88947 */ /* 0x010fea000383ffff */
[----:B------:R-:W-:Y:S05]  /*2570*/  BRA `(.L_x_69) ;  /* 0xfffffff400e47947 */ /* 0x000fea000383ffff */
        .weak           $__internal_0_$__cuda_sm10x_tcgen05_guardrail_trap_col_being_dealloced_not_returned_by_alloc
        .type           $__internal_0_$__cuda_sm10x_tcgen05_guardrail_trap_col_being_dealloced_not_returned_by_alloc,@function
        .size           $__internal_0_$__cuda_sm10x_tcgen05_guardrail_trap_col_being_dealloced_not_returned_by_alloc,($__internal_1_$__cuda_sm10x_tcgen05_guardrail_trap_phase_invalid_during_alloc - $__internal_0_$__cuda_sm10x_tcgen05_guardrail_trap_col_being_dealloced_not_returned_by_alloc)
$__internal_0_$__cuda_sm10x_tcgen05_guardrail_trap_col_being_dealloced_not_returned_by_alloc:
[----:B------:R-:W-:Y:S05]  /*2580*/  BPT.TRAP 0x1 ;  /* 0x000000040000795c */ /* 0x000fea0000300000 */
[----:B------:R-:W-:-:S04]  /*2590*/  IMAD.MOV.U32 R3, RZ, RZ, 0x0 ;  /* 0x00000000ff037424 */ /* 0x000fc800078e00ff */
[----:B------:R-:W-:Y:S05]  /*25a0*/  RET.REL.NODEC R2 `(gluon_tcgen05) ;  /* 0xffffffd802947950 */ /* 0x000fea0003c3ffff */
        .weak           $__internal_1_$__cuda_sm10x_tcgen05_guardrail_trap_phase_invalid_during_alloc
        .type           $__internal_1_$__cuda_sm10x_tcgen05_guardrail_trap_phase_invalid_during_alloc,@function
        .size           $__internal_1_$__cuda_sm10x_tcgen05_guardrail_trap_phase_invalid_during_alloc,($__internal_2_$__cuda_sm10x_tcgen05_guardrail_trap_unallocated_columns_being_dealloced - $__internal_1_$__cuda_sm10x_tcgen05_guardrail_trap_phase_invalid_during_alloc)
$__internal_1_$__cuda_sm10x_tcgen05_guardrail_trap_phase_invalid_during_alloc:
[----:B------:R-:W-:Y:S05]  /*25b0*/  BPT.TRAP 0x1 ;  /* 0x000000040000795c */ /* 0x000fea0000300000 */
[----:B------:R-:W-:-:S04]  /*25c0*/  IMAD.MOV.U32 R3, RZ, RZ, 0x0 ;  /* 0x00000000ff037424 */ /* 0x000fc800078e00ff */
[----:B------:R-:W-:Y:S05]  /*25d0*/  RET.REL.NODEC R2 `(gluon_tcgen05) ;  /* 0xffffffd802887950 */ /* 0x000fea0003c3ffff */
        .weak           $__internal_2_$__cuda_sm10x_tcgen05_guardrail_trap_unallocated_columns_being_dealloced
        .type           $__internal_2_$__cuda_sm10x_tcgen05_guardrail_trap_unallocated_columns_being_dealloced,@function
        .size           $__internal_2_$__cuda_sm10x_tcgen05_guardrail_trap_unallocated_columns_being_dealloced,(.L_x_73 - $__internal_2_$__cuda_sm10x_tcgen05_guardrail_trap_unallocated_columns_being_dealloced)
$__internal_2_$__cuda_sm10x_tcgen05_guardrail_trap_unallocated_columns_being_dealloced:
[----:B------:R-:W-:Y:S05]  /*25e0*/  BPT.TRAP 0x1 ;  /* 0x000000040000795c */ /* 0x000fea0000300000 */
[----:B------:R-:W-:-:S04]  /*25f0*/  IMAD.MOV.U32 R3, RZ, RZ, 0x0 ;  /* 0x00000000ff037424 */ /* 0x000fc800078e00ff */
[----:B------:R-:W-:Y:S05]  /*2600*/  RET.REL.NODEC R2 `(gluon_tcgen05) ;  /* 0xffffffd8027c7950 */ /* 0x000fea0003c3ffff */
.L_x_70:
[----:B------:R-:W-:-:S00]  /*2610*/  BRA `(.L_x_70) ;  /* 0xfffffffc00fc7947 */ /* 0x000fc0000383ffff */
[----:B------:R-:W-:-:S00]  /*2620*/  NOP ;  /* 0x0000000000007918 */ /* 0x000fc00000000000 */
        /* <DEDUP_REMOVED lines=13> */
.L_x_73:


//--------------------- .nv.shared.gluon_tcgen05  --------------------------
	.section	.nv.shared.gluon_tcgen05,"aw",@nobits
	.sectionflags	@""
	.align	16
	.zero		1024


//--------------------- .nv.shared.reserved.0     --------------------------
	.section	.nv.shared.reserved.0,"aw",@nobits
	.align	8
	.weak		__nv_reservedSMEM_offset_0_alias
	.size		__nv_reservedSMEM_offset_0_alias, 0, 64
	.other		__nv_reservedSMEM_offset_0_alias,@"STO_CUDA_RESERVED_SHARED STV_DEFAULT"
__nv_reservedSMEM_offset_0_alias:
	.zero		0
.nv.shared.reserved.0:
	.zero		64
	.weak		__nv_reservedSMEM_allocation_phase
	.type		__nv_reservedSMEM_allocation_phase,@object
	.size		__nv_reservedSMEM_allocation_phase,(.L_0 - __nv_reservedSMEM_allocation_phase)
__nv_reservedSMEM_allocation_phase:
	.zero		1
.L_0:
	.zero		7
	.weak		__nv_reservedSMEM_devtool_atexit_pc
	.type		__nv_reservedSMEM_devtool_atexit_pc,@object
	.size		__nv_reservedSMEM_devtool_atexit_pc,(__nv_reservedSMEM_allocation_mask - __nv_reservedSMEM_devtool_atexit_pc)
__nv_reservedSMEM_devtool_atexit_pc:
	.zero		8
	.weak		__nv_reservedSMEM_allocation_mask
	.type		__nv_reservedSMEM_allocation_mask,@object
	.size		__nv_reservedSMEM_allocation_mask,(.L_2 - __nv_reservedSMEM_allocation_mask)
__nv_reservedSMEM_allocation_mask:
	.zero		4
.L_2:


//--------------------- .nv.constant0.gluon_tcgen05 --------------------------
	.section	.nv.constant0.gluon_tcgen05,"a",@progbits
	.sectionflags	@""
	.align	4
.nv.constant0.gluon_tcgen05:
	.zero		976


//--------------------- SYMBOLS --------------------------

	.type		.nv.reservedSmem.offset0,@object
	.size		.nv.reservedSmem.offset0,0x4
	.type		.nv.reservedSmem.cap,@object
	.size		.nv.reservedSmem.cap,0x4
